	.target	sm_90a

	.elftype	@"ET_EXEC"


//--------------------- .note.nv.tkinfo           --------------------------
	.section	.note.nv.tkinfo,"",@"SHT_NOTE"
	.sectionflags	@"SHF_NOTE_NV_TKINFO"
	.tkinfo
        /*0018*/ 	.word	0x00000002
        /*0030*/ 	.string	""
        /*0030*/ 	.string	"ptxas"
        /*0030*/ 	.string	"Cuda compilation tools, release 13.0, V13.0.88"
        /*0030*/ 	.string	"Build cuda_13.0.r13.0/compiler.36424714_0"
        /*0030*/ 	.string	"-arch sm_90a -m 64 "



//--------------------- .note.nv.cuinfo           --------------------------
	.section	.note.nv.cuinfo,"",@"SHT_NOTE"
	.sectionflags	@"SHF_NOTE_NV_CUINFO"
        /*0018*/ 	.short	0x0002
        /*001a*/ 	.short	0x005a
        /*001c*/ 	.short	0x0082
	.zero		2


//--------------------- .nv.info                  --------------------------
	.section	.nv.info,"",@"SHT_CUDA_INFO"
	.align	4


	//----- nvinfo : EIATTR_REGCOUNT
	.align		4
        /*0000*/ 	.byte	0x04, 0x2f
        /*0002*/ 	.short	(.L_15 - .L_14)
	.align		4
.L_14:
        /*0004*/ 	.word	index@(_ZN7cutlass13device_kernelINS_4gemm6kernel13GemmUniversalIN4cute5tupleIJiiiiEEENS1_10collective13CollectiveMmaINS1_34MainloopSm90TmaGmmaWarpSpecializedILi5ENS5_IJNS4_1CILi1EEESB_SB_EEENS1_32KernelTmaWarpSpecializedPingpongEEENS5_IJNSA_ILi64EEENSA_ILi256EEESF_EEENS_6half_tENS5_IJlSB_lEEESI_NS5_IJSB_llEEENS4_8TiledMMAINS4_8MMA_AtomIJNS4_4SM904GMMA26MMA_64x256x16_F32F16F16_SSILNSO_5MajorE0ELSQ_1ELNSO_7ScaleInE1ELSR_1EEEEEENS4_6LayoutISC_NS5_IJNSA_ILi0EEESV_SV_EEEEENS5_IJNS4_10UnderscoreESY_SY_EEEEENS4_13SM90_TMA_LOADENS4_14ComposedLayoutINS4_7SwizzleILi3ELi4ELi3EEENS4_18smem_ptr_flag_bitsILi16EEENSU_INS5_IJNSA_ILi8EEESF_EEENS5_IJSF_SB_EEEEEEEvNS4_8identityES11_NS12_IS14_S16_NSU_INS5_IJSF_S17_EEENS5_IJSB_SF_EEEEEEEvS1C_EENS_8epilogue10collective6detail29Sm90TmaWarpSpecializedAdapterINS1J_15DefaultEpilogueISI_SJ_SJ_NS1I_6thread17LinearCombinationISI_Li1EffLNS1N_9ScaleType4KindE0ELNS_15FloatRoundStyleE2ESI_EENS1_15EpilogueDefaultEEEEEvvEEEEvNT_6ParamsE)
        /*0008*/ 	.word	0x000000a8


	//----- nvinfo : EIATTR_FRAME_SIZE
	.align		4
.L_15:
        /*000c*/ 	.byte	0x04, 0x11
        /*000e*/ 	.short	(.L_17 - .L_16)
	.align		4
.L_16:
        /*0010*/ 	.word	index@(_ZN7cutlass13device_kernelINS_4gemm6kernel13GemmUniversalIN4cute5tupleIJiiiiEEENS1_10collective13CollectiveMmaINS1_34MainloopSm90TmaGmmaWarpSpecializedILi5ENS5_IJNS4_1CILi1EEESB_SB_EEENS1_32KernelTmaWarpSpecializedPingpongEEENS5_IJNSA_ILi64EEENSA_ILi256EEESF_EEENS_6half_tENS5_IJlSB_lEEESI_NS5_IJSB_llEEENS4_8TiledMMAINS4_8MMA_AtomIJNS4_4SM904GMMA26MMA_64x256x16_F32F16F16_SSILNSO_5MajorE0ELSQ_1ELNSO_7ScaleInE1ELSR_1EEEEEENS4_6LayoutISC_NS5_IJNSA_ILi0EEESV_SV_EEEEENS5_IJNS4_10UnderscoreESY_SY_EEEEENS4_13SM90_TMA_LOADENS4_14ComposedLayoutINS4_7SwizzleILi3ELi4ELi3EEENS4_18smem_ptr_flag_bitsILi16EEENSU_INS5_IJNSA_ILi8EEESF_EEENS5_IJSF_SB_EEEEEEEvNS4_8identityES11_NS12_IS14_S16_NSU_INS5_IJSF_S17_EEENS5_IJSB_SF_EEEEEEEvS1C_EENS_8epilogue10collective6detail29Sm90TmaWarpSpecializedAdapterINS1J_15DefaultEpilogueISI_SJ_SJ_NS1I_6thread17LinearCombinationISI_Li1EffLNS1N_9ScaleType4KindE0ELNS_15FloatRoundStyleE2ESI_EENS1_15EpilogueDefaultEEEEEvvEEEEvNT_6ParamsE)
        /*0014*/ 	.word	0x00000008


	//----- nvinfo : EIATTR_MIN_STACK_SIZE
	.align		4
.L_17:
        /*0018*/ 	.byte	0x04, 0x12
        /*001a*/ 	.short	(.L_19 - .L_18)
	.align		4
.L_18:
        /*001c*/ 	.word	index@(_ZN7cutlass13device_kernelINS_4gemm6kernel13GemmUniversalIN4cute5tupleIJiiiiEEENS1_10collective13CollectiveMmaINS1_34MainloopSm90TmaGmmaWarpSpecializedILi5ENS5_IJNS4_1CILi1EEESB_SB_EEENS1_32KernelTmaWarpSpecializedPingpongEEENS5_IJNSA_ILi64EEENSA_ILi256EEESF_EEENS_6half_tENS5_IJlSB_lEEESI_NS5_IJSB_llEEENS4_8TiledMMAINS4_8MMA_AtomIJNS4_4SM904GMMA26MMA_64x256x16_F32F16F16_SSILNSO_5MajorE0ELSQ_1ELNSO_7ScaleInE1ELSR_1EEEEEENS4_6LayoutISC_NS5_IJNSA_ILi0EEESV_SV_EEEEENS5_IJNS4_10UnderscoreESY_SY_EEEEENS4_13SM90_TMA_LOADENS4_14ComposedLayoutINS4_7SwizzleILi3ELi4ELi3EEENS4_18smem_ptr_flag_bitsILi16EEENSU_INS5_IJNSA_ILi8EEESF_EEENS5_IJSF_SB_EEEEEEEvNS4_8identityES11_NS12_IS14_S16_NSU_INS5_IJSF_S17_EEENS5_IJSB_SF_EEEEEEEvS1C_EENS_8epilogue10collective6detail29Sm90TmaWarpSpecializedAdapterINS1J_15DefaultEpilogueISI_SJ_SJ_NS1I_6thread17LinearCombinationISI_Li1EffLNS1N_9ScaleType4KindE0ELNS_15FloatRoundStyleE2ESI_EENS1_15EpilogueDefaultEEEEEvvEEEEvNT_6ParamsE)
        /*0020*/ 	.word	0x00000008
.L_19:


//--------------------- .nv.compat                --------------------------
	.section	.nv.compat,"",@"SHT_CUDA_COMPAT_INFO"
	.align	4
        /*0000*/ 	.byte	0x02, 0x09, 0x01, 0x00, 0x02, 0x02, 0x04, 0x00, 0x02, 0x05, 0x05, 0x00, 0x03, 0x07, 0x01, 0x01
        /*0010*/ 	.byte	0x02, 0x03, 0x01, 0x00, 0x02, 0x06, 0x01, 0x00, 0x04, 0x0b, 0x08, 0x00, 0x00, 0x00, 0x00, 0x00
        /*0020*/ 	.byte	0x00, 0x00, 0x00, 0x00


//--------------------- .nv.info._ZN7cutlass13device_kernelINS_4gemm6kernel13GemmUniversalIN4cute5tupleIJiiiiEEENS1_10collective13CollectiveMmaINS1_34MainloopSm90TmaGmmaWarpSpecializedILi5ENS5_IJNS4_1CILi1EEESB_SB_EEENS1_32KernelTmaWarpSpecializedPingpongEEENS5_IJNSA_ILi64EEENSA_ILi256EEESF_EEENS_6half_tENS5_IJlSB_lEEESI_NS5_IJSB_llEEENS4_8TiledMMAINS4_8MMA_AtomIJNS4_4SM904GMMA26MMA_64x256x16_F32F16F16_SSILNSO_5MajorE0ELSQ_1ELNSO_7ScaleInE1ELSR_1EEEEEENS4_6LayoutISC_NS5_IJNSA_ILi0EEESV_SV_EEEEENS5_IJNS4_10UnderscoreESY_SY_EEEEENS4_13SM90_TMA_LOADENS4_14ComposedLayoutINS4_7SwizzleILi3ELi4ELi3EEENS4_18smem_ptr_flag_bitsILi16EEENSU_INS5_IJNSA_ILi8EEESF_EEENS5_IJSF_SB_EEEEEEEvNS4_8identityES11_NS12_IS14_S16_NSU_INS5_IJSF_S17_EEENS5_IJSB_SF_EEEEEEEvS1C_EENS_8epilogue10collective6detail29Sm90TmaWarpSpecializedAdapterINS1J_15DefaultEpilogueISI_SJ_SJ_NS1I_6thread17LinearCombinationISI_Li1EffLNS1N_9ScaleType4KindE0ELNS_15FloatRoundStyleE2ESI_EENS1_15EpilogueDefaultEEEEEvvEEEEvNT_6ParamsE --------------------------
	.section	.nv.info._ZN7cutlass13device_kernelINS_4gemm6kernel13GemmUniversalIN4cute5tupleIJiiiiEEENS1_10collective13CollectiveMmaINS1_34MainloopSm90TmaGmmaWarpSpecializedILi5ENS5_IJNS4_1CILi1EEESB_SB_EEENS1_32KernelTmaWarpSpecializedPingpongEEENS5_IJNSA_ILi64EEENSA_ILi256EEESF_EEENS_6half_tENS5_IJlSB_lEEESI_NS5_IJSB_llEEENS4_8TiledMMAINS4_8MMA_AtomIJNS4_4SM904GMMA26MMA_64x256x16_F32F16F16_SSILNSO_5MajorE0ELSQ_1ELNSO_7ScaleInE1ELSR_1EEEEEENS4_6LayoutISC_NS5_IJNSA_ILi0EEESV_SV_EEEEENS5_IJNS4_10UnderscoreESY_SY_EEEEENS4_13SM90_TMA_LOADENS4_14ComposedLayoutINS4_7SwizzleILi3ELi4ELi3EEENS4_18smem_ptr_flag_bitsILi16EEENSU_INS5_IJNSA_ILi8EEESF_EEENS5_IJSF_SB_EEEEEEEvNS4_8identityES11_NS12_IS14_S16_NSU_INS5_IJSF_S17_EEENS5_IJSB_SF_EEEEEEEvS1C_EENS_8epilogue10collective6detail29Sm90TmaWarpSpecializedAdapterINS1J_15DefaultEpilogueISI_SJ_SJ_NS1I_6thread17LinearCombinationISI_Li1EffLNS1N_9ScaleType4KindE0ELNS_15FloatRoundStyleE2ESI_EENS1_15EpilogueDefaultEEEEEvvEEEEvNT_6ParamsE,"",@"SHT_CUDA_INFO"
	.sectionflags	@""
	.align	4


	//----- nvinfo : EIATTR_CUDA_API_VERSION
	.align		4
        /*0000*/ 	.byte	0x04, 0x37
        /*0002*/ 	.short	(.L_21 - .L_20)
.L_20:
        /*0004*/ 	.word	0x00000082


	//----- nvinfo : EIATTR_KPARAM_INFO
	.align		4
.L_21:
        /*0008*/ 	.byte	0x04, 0x17
        /*000a*/ 	.short	(.L_23 - .L_22)
.L_22:
        /*000c*/ 	.word	0x00000000
        /*0010*/ 	.short	0x0000
        /*0012*/ 	.short	0x0070
        /*0014*/ 	.byte	0x00, 0xf0, 0x01, 0x10


	//----- nvinfo : EIATTR_SPARSE_MMA_MASK
	.align		4
.L_23:
        /*0018*/ 	.byte	0x03, 0x50
        /*001a*/ 	.short	0x0000


	//----- nvinfo : EIATTR_MAXREG_COUNT
	.align		4
        /*001c*/ 	.byte	0x03, 0x1b
        /*001e*/ 	.short	0x00a8


	//----- nvinfo : EIATTR_NUM_BARRIERS
	.align		4
        /*0020*/ 	.byte	0x02, 0x4c
        /*0022*/ 	.byte	0x01
	.zero		1


	//----- nvinfo : EIATTR_EXTERNS
	.align		4
        /*0024*/ 	.byte	0x04, 0x0f
        /*0026*/ 	.short	(.L_25 - .L_24)


	//   ....[0]....
	.align		4
.L_24:
        /*0028*/ 	.word	index@(__assertfail)


	//----- nvinfo : EIATTR_ANNOTATIONS
	.align		4
.L_25:
        /*002c*/ 	.byte	0x04, 0x55
        /*002e*/ 	.short	(.L_27 - .L_26)


	//   ....[0]....
.L_26:
        /*0030*/ 	.word	0x00000001
        /*0034*/ 	.byte	0xf0, 0x0a, 0x00, 0x00, 0x01, 0x00, 0x00, 0x00, 0xe0, 0x9c, 0x00, 0x00, 0x01, 0x00, 0x00, 0x00
        /*0044*/ 	.byte	0x50, 0xaa, 0x00, 0x00


	//----- nvinfo : EIATTR_MERCURY_ISA_VERSION
	.align		4
.L_27:
        /*0048*/ 	.byte	0x03, 0x5f
        /*004a*/ 	.short	0x0101


	//----- nvinfo : EIATTR_INT_WARP_WIDE_INSTR_OFFSETS
	.align		4
        /*004c*/ 	.byte	0x04, 0x31
        /*004e*/ 	.short	(.L_29 - .L_28)


	//   ....[0]....
.L_28:
        /*0050*/ 	.word	0x00000400


	//   ....[1]....
        /*0054*/ 	.word	0x00000420


	//   ....[2]....
        /*0058*/ 	.word	0x000004a0


	//   ....[3]....
        /*005c*/ 	.word	0x000004b0


	//   ....[4]....
        /*0060*/ 	.word	0x000004c0


	//   ....[5]....
        /*0064*/ 	.word	0x000004e0


	//   ....[6]....
        /*0068*/ 	.word	0x00000570


	//   ....[7]....
        /*006c*/ 	.word	0x00000590


	//----- nvinfo : EIATTR_COOP_GROUP_MASK_REGIDS
	.align		4
.L_29:
        /*0070*/ 	.byte	0x04, 0x29
        /*0072*/ 	.short	(.L_31 - .L_30)


	//   ....[0]....
.L_30:
        /*0074*/ 	.word	0xffffffff


	//   ....[1]....
        /*0078*/ 	.word	0xffffffff


	//   ....[2]....
        /*007c*/ 	.word	0xffffffff


	//   ....[3]....
        /*0080*/ 	.word	0xffffffff


	//   ....[4]....
        /*0084*/ 	.word	0xffffffff


	//   ....[5]....
        /*0088*/ 	.word	0xffffffff


	//----- nvinfo : EIATTR_COOP_GROUP_INSTR_OFFSETS
	.align		4
.L_31:
        /*008c*/ 	.byte	0x04, 0x28
        /*008e*/ 	.short	(.L_33 - .L_32)


	//   ....[0]....
.L_32:
        /*0090*/ 	.word	0x00000070


	//   ....[1]....
        /*0094*/ 	.word	0x00000080


	//   ....[2]....
        /*0098*/ 	.word	0x00000140


	//   ....[3]....
        /*009c*/ 	.word	0x000002f0


	//   ....[4]....
        /*00a0*/ 	.word	0x00000330


	//   ....[5]....
        /*00a4*/ 	.word	0x00000380


	//----- nvinfo : EIATTR_REG_RECONFIG
	.align		4
.L_33:
        /*00a8*/ 	.byte	0x01, 0x54
	.zero		2


	//----- nvinfo : EIATTR_SYSCALL_OFFSETS
	.align		4
        /*00ac*/ 	.byte	0x04, 0x46
        /*00ae*/ 	.short	(.L_35 - .L_34)


	//   ....[0]....
.L_34:
        /*00b0*/ 	.word	0x000015a0


	//----- nvinfo : EIATTR_MBARRIER_INSTR_OFFSETS
	.align		4
.L_35:
        /*00b4*/ 	.byte	0x04, 0x39
        /*00b6*/ 	.short	(.L_37 - .L_36)


	//   ....[0]....
.L_36:
        /*00b8*/ 	.word	0x00000240
        /*00bc*/ 	.word	0x000000ff
        /*00c0*/ 	.word	0x00000000
        /*00c4*/ 	.short	0x0100
        /*00c6*/ 	.byte	0x08
	.zero		1


	//   ....[1]....
        /*00c8*/ 	.word	0x00000250
        /*00cc*/ 	.word	0x000000ff
        /*00d0*/ 	.word	0x00000028
        /*00d4*/ 	.short	0x0100
        /*00d6*/ 	.byte	0x08
	.zero		1


	//   ....[2]....
        /*00d8*/ 	.word	0x00000260
        /*00dc*/ 	.word	0x000000ff
        /*00e0*/ 	.word	0x00000008
        /*00e4*/ 	.short	0x0100
        /*00e6*/ 	.byte	0x08
	.zero		1


	//   ....[3]....
        /*00e8*/ 	.word	0x00000270
        /*00ec*/ 	.word	0x000000ff
        /*00f0*/ 	.word	0x00000030
        /*00f4*/ 	.short	0x0100
        /*00f6*/ 	.byte	0x08
	.zero		1


	//   ....[4]....
        /*00f8*/ 	.word	0x00000280
        /*00fc*/ 	.word	0x000000ff
        /*0100*/ 	.word	0x00000010
        /*0104*/ 	.short	0x0100
        /*0106*/ 	.byte	0x08
	.zero		1


	//   ....[5]....
        /*0108*/ 	.word	0x00000290
        /*010c*/ 	.word	0x000000ff
        /*0110*/ 	.word	0x00000038
        /*0114*/ 	.short	0x0100
        /*0116*/ 	.byte	0x08
	.zero		1


	//   ....[6]....
        /*0118*/ 	.word	0x000002a0
        /*011c*/ 	.word	0x000000ff
        /*0120*/ 	.word	0x00000018
        /*0124*/ 	.short	0x0100
        /*0126*/ 	.byte	0x08
	.zero		1


	//   ....[7]....
        /*0128*/ 	.word	0x000002b0
        /*012c*/ 	.word	0x000000ff
        /*0130*/ 	.word	0x00000040
        /*0134*/ 	.short	0x0100
        /*0136*/ 	.byte	0x08
	.zero		1


	//   ....[8]....
        /*0138*/ 	.word	0x000002c0
        /*013c*/ 	.word	0x000000ff
        /*0140*/ 	.word	0x00000020
        /*0144*/ 	.short	0x0100
        /*0146*/ 	.byte	0x08
	.zero		1


	//   ....[9]....
        /*0148*/ 	.word	0x000002d0
        /*014c*/ 	.word	0x000000ff
        /*0150*/ 	.word	0x00000048
        /*0154*/ 	.short	0x0100
        /*0156*/ 	.byte	0x08
	.zero		1


	//   ....[10]....
        /*0158*/ 	.word	0x000005d0
        /*015c*/ 	.word	0x000000ff
        /*0160*/ 	.word	0x00000080
        /*0164*/ 	.short	0x0100
        /*0166*/ 	.byte	0x08
	.zero		1


	//   ....[11]....
        /*0168*/ 	.word	0x00000640
        /*016c*/ 	.word	0x000000ff
        /*0170*/ 	.word	0x00000088
        /*0174*/ 	.short	0x0100
        /*0176*/ 	.byte	0x08
	.zero		1


	//   ....[12]....
        /*0178*/ 	.word	0x00000660
        /*017c*/ 	.word	0x000000ff
        /*0180*/ 	.word	0x00000060
        /*0184*/ 	.short	0x0100
        /*0186*/ 	.byte	0x09
	.zero		1


	//   ....[13]....
        /*0188*/ 	.word	0x00000670
        /*018c*/ 	.word	0x000000ff
        /*0190*/ 	.word	0x00000068
        /*0194*/ 	.short	0x0100
        /*0196*/ 	.byte	0x09
	.zero		1


	//   ....[14]....
        /*0198*/ 	.word	0x00000680
        /*019c*/ 	.word	0x000000ff
        /*01a0*/ 	.word	0x00000070
        /*01a4*/ 	.short	0x0100
        /*01a6*/ 	.byte	0x09
	.zero		1


	//   ....[15]....
        /*01a8*/ 	.word	0x00000690
        /*01ac*/ 	.word	0x000000ff
        /*01b0*/ 	.word	0x00000078
        /*01b4*/ 	.short	0x0100
        /*01b6*/ 	.byte	0x09
	.zero		1


	//   ....[16]....
        /*01b8*/ 	.word	0x00001480
        /*01bc*/ 	.word	0x0000009d
        /*01c0*/ 	.word	0x00000000
        /*01c4*/ 	.short	0x010a
        /*01c6*/ 	.byte	0x2a
	.zero		1


	//   ....[17]....
        /*01c8*/ 	.word	0x00001620
        /*01cc*/ 	.word	0x00000003
        /*01d0*/ 	.word	0x00000000
        /*01d4*/ 	.short	0x010a
        /*01d6*/ 	.byte	0x3f
	.zero		1


	//   ....[18]....
        /*01d8*/ 	.word	0x00001680
        /*01dc*/ 	.word	0x00000003
        /*01e0*/ 	.word	0x00000000
        /*01e4*/ 	.short	0x010a
        /*01e6*/ 	.byte	0x3f
	.zero		1


	//   ....[19]....
        /*01e8*/ 	.word	0x00001a10
        /*01ec*/ 	.word	0x000000ff
        /*01f0*/ 	.word	0x00000000
        /*01f4*/ 	.short	0x010a
        /*01f6*/ 	.byte	0x04
	.zero		1


	//   ....[20]....
        /*01f8*/ 	.word	0x00001a50
        /*01fc*/ 	.word	0x000000ff
        /*0200*/ 	.word	0x00000000
        /*0204*/ 	.short	0x010a
        /*0206*/ 	.byte	0x04
	.zero		1


	//   ....[21]....
        /*0208*/ 	.word	0x00001ce0
        /*020c*/ 	.word	0x000000ff
        /*0210*/ 	.word	0x00000000
        /*0214*/ 	.short	0x0101
        /*0216*/ 	.byte	0x04
	.zero		1


	//   ....[22]....
        /*0218*/ 	.word	0x00001dd0
        /*021c*/ 	.word	0x0000009e
        /*0220*/ 	.word	0x00000000
        /*0224*/ 	.short	0x0101
        /*0226*/ 	.byte	0x2d
	.zero		1


	//   ....[23]....
        /*0228*/ 	.word	0x00001ea0
        /*022c*/ 	.word	0x000000ff
        /*0230*/ 	.word	0x00000000
        /*0234*/ 	.short	0x0101
        /*0236*/ 	.byte	0x06
	.zero		1


	//   ....[24]....
        /*0238*/ 	.word	0x00001f50
        /*023c*/ 	.word	0x0000009d
        /*0240*/ 	.word	0x00000010
        /*0244*/ 	.short	0x010a
        /*0246*/ 	.byte	0x2a
	.zero		1


	//   ....[25]....
        /*0248*/ 	.word	0x00009d00
        /*024c*/ 	.word	0x000000a0
        /*0250*/ 	.word	0x00000000
        /*0254*/ 	.short	0x0101
        /*0256*/ 	.byte	0x2d
	.zero		1


	//   ....[26]....
        /*0258*/ 	.word	0x0000a6a0
        /*025c*/ 	.word	0x0000000a
        /*0260*/ 	.word	0x00000028
        /*0264*/ 	.short	0x010a
        /*0266*/ 	.byte	0x3f
	.zero		1


	//   ....[27]....
        /*0268*/ 	.word	0x0000ab60
        /*026c*/ 	.word	0x00000005
        /*0270*/ 	.word	0x00000088
        /*0274*/ 	.short	0x0101
        /*0276*/ 	.byte	0x3f
	.zero		1


	//   ....[28]....
        /*0278*/ 	.word	0x0000b2e0
        /*027c*/ 	.word	0x00000009
        /*0280*/ 	.word	0x00000000
        /*0284*/ 	.short	0x010a
        /*0286*/ 	.byte	0x3f
	.zero		1


	//   ....[29]....
        /*0288*/ 	.word	0x0000b360
        /*028c*/ 	.word	0x00000008
        /*0290*/ 	.word	0x00000000
        /*0294*/ 	.short	0x010a
        /*0296*/ 	.byte	0x3f
	.zero		1


	//   ....[30]....
        /*0298*/ 	.word	0x0000b3f0
        /*029c*/ 	.word	0x00000009
        /*02a0*/ 	.word	0x00000000
        /*02a4*/ 	.short	0x010a
        /*02a6*/ 	.byte	0x3f
	.zero		1


	//   ....[31]....
        /*02a8*/ 	.word	0x0000b480
        /*02ac*/ 	.word	0x00000006
        /*02b0*/ 	.word	0x00000000
        /*02b4*/ 	.short	0x010a
        /*02b6*/ 	.byte	0x3f
	.zero		1


	//   ....[32]....
        /*02b8*/ 	.word	0x0000b510
        /*02bc*/ 	.word	0x00000003
        /*02c0*/ 	.word	0x00000000
        /*02c4*/ 	.short	0x010a
        /*02c6*/ 	.byte	0x3f
	.zero		1


	//   ....[33]....
        /*02c8*/ 	.word	0x0000b570
        /*02cc*/ 	.word	0x0000009f
        /*02d0*/ 	.word	0x00000000
        /*02d4*/ 	.short	0x010a
        /*02d6*/ 	.byte	0x3f
	.zero		1


	//   ....[34]....
        /*02d8*/ 	.word	0x0000b5c0
        /*02dc*/ 	.word	0x00000003
        /*02e0*/ 	.word	0x00000000
        /*02e4*/ 	.short	0x010a
        /*02e6*/ 	.byte	0x3f
	.zero		1


	//   ....[35]....
        /*02e8*/ 	.word	0x0000b620
        /*02ec*/ 	.word	0x00000004
        /*02f0*/ 	.word	0x00000000
        /*02f4*/ 	.short	0x010a
        /*02f6*/ 	.byte	0x3f
	.zero		1


	//   ....[36]....
        /*02f8*/ 	.word	0x0000b670
        /*02fc*/ 	.word	0x0000009f
        /*0300*/ 	.word	0x00000010
        /*0304*/ 	.short	0x010a
        /*0306*/ 	.byte	0x3f
	.zero		1


	//   ....[37]....
        /*0308*/ 	.word	0x0000b740
        /*030c*/ 	.word	0x0000000a
        /*0310*/ 	.word	0x00000028
        /*0314*/ 	.short	0x010a
        /*0316*/ 	.byte	0x3f
	.zero		1


	//   ....[38]....
        /*0318*/ 	.word	0x0000b810
        /*031c*/ 	.word	0x00000009
        /*0320*/ 	.word	0x00000000
        /*0324*/ 	.short	0x010a
        /*0326*/ 	.byte	0x3f
	.zero		1


	//   ....[39]....
        /*0328*/ 	.word	0x0000b860
        /*032c*/ 	.word	0x00000008
        /*0330*/ 	.word	0x00000000
        /*0334*/ 	.short	0x010a
        /*0336*/ 	.byte	0x3f
	.zero		1


	//   ....[40]....
        /*0338*/ 	.word	0x0000b8b0
        /*033c*/ 	.word	0x00000009
        /*0340*/ 	.word	0x00000000
        /*0344*/ 	.short	0x010a
        /*0346*/ 	.byte	0x3f
	.zero		1


	//   ....[41]....
        /*0348*/ 	.word	0x0000b900
        /*034c*/ 	.word	0x00000006
        /*0350*/ 	.word	0x00000000
        /*0354*/ 	.short	0x010a
        /*0356*/ 	.byte	0x3f
	.zero		1


	//----- nvinfo : EIATTR_NUM_MBARRIERS
	.align		4
.L_37:
        /*0358*/ 	.byte	0x03, 0x38
        /*035a*/ 	.short	0x0010


	//----- nvinfo : EIATTR_EXIT_INSTR_OFFSETS
	.align		4
        /*035c*/ 	.byte	0x04, 0x1c
        /*035e*/ 	.short	(.L_39 - .L_38)


	//   ....[0]....
.L_38:
        /*0360*/ 	.word	0x000011a0


	//   ....[1]....
        /*0364*/ 	.word	0x00001200


	//   ....[2]....
        /*0368*/ 	.word	0x0000a390


	//   ....[3]....
        /*036c*/ 	.word	0x0000a3c0


	//   ....[4]....
        /*0370*/ 	.word	0x0000b560


	//----- nvinfo : EIATTR_MAX_THREADS
	.align		4
.L_39:
        /*0374*/ 	.byte	0x04, 0x05
        /*0376*/ 	.short	(.L_41 - .L_40)
.L_40:
        /*0378*/ 	.word	0x00000180
        /*037c*/ 	.word	0x00000001
        /*0380*/ 	.word	0x00000001


	//----- nvinfo : EIATTR_CRS_STACK_SIZE
	.align		4
.L_41:
        /*0384*/ 	.byte	0x04, 0x1e
        /*0386*/ 	.short	(.L_43 - .L_42)
.L_42:
        /*0388*/ 	.word	0x00000000


	//----- nvinfo : EIATTR_CBANK_PARAM_SIZE
	.align		4
.L_43:
        /*038c*/ 	.byte	0x03, 0x19
        /*038e*/ 	.short	0x0470


	//----- nvinfo : EIATTR_PARAM_CBANK
	.align		4
        /*0390*/ 	.byte	0x04, 0x0a
        /*0392*/ 	.short	(.L_45 - .L_44)
	.align		4
.L_44:
        /*0394*/ 	.word	index@(.nv.constant0._ZN7cutlass13device_kernelINS_4gemm6kernel13GemmUniversalIN4cute5tupleIJiiiiEEENS1_10collective13CollectiveMmaINS1_34MainloopSm90TmaGmmaWarpSpecializedILi5ENS5_IJNS4_1CILi1EEESB_SB_EEENS1_32KernelTmaWarpSpecializedPingpongEEENS5_IJNSA_ILi64EEENSA_ILi256EEESF_EEENS_6half_tENS5_IJlSB_lEEESI_NS5_IJSB_llEEENS4_8TiledMMAINS4_8MMA_AtomIJNS4_4SM904GMMA26MMA_64x256x16_F32F16F16_SSILNSO_5MajorE0ELSQ_1ELNSO_7ScaleInE1ELSR_1EEEEEENS4_6LayoutISC_NS5_IJNSA_ILi0EEESV_SV_EEEEENS5_IJNS4_10UnderscoreESY_SY_EEEEENS4_13SM90_TMA_LOADENS4_14ComposedLayoutINS4_7SwizzleILi3ELi4ELi3EEENS4_18smem_ptr_flag_bitsILi16EEENSU_INS5_IJNSA_ILi8EEESF_EEENS5_IJSF_SB_EEEEEEEvNS4_8identityES11_NS12_IS14_S16_NSU_INS5_IJSF_S17_EEENS5_IJSB_SF_EEEEEEEvS1C_EENS_8epilogue10collective6detail29Sm90TmaWarpSpecializedAdapterINS1J_15DefaultEpilogueISI_SJ_SJ_NS1I_6thread17LinearCombinationISI_Li1EffLNS1N_9ScaleType4KindE0ELNS_15FloatRoundStyleE2ESI_EENS1_15EpilogueDefaultEEEEEvvEEEEvNT_6ParamsE)
        /*0398*/ 	.short	0x0210
        /*039a*/ 	.short	0x0470


	//----- nvinfo : EIATTR_SW_WAR
	.align		4
.L_45:
        /*039c*/ 	.byte	0x04, 0x36
        /*039e*/ 	.short	(.L_47 - .L_46)
.L_46:
        /*03a0*/ 	.word	0x00000008
.L_47:


//--------------------- .nv.callgraph             --------------------------
	.section	.nv.callgraph,"",@"SHT_CUDA_CALLGRAPH"
	.align	4
	.sectionentsize	8
	.align		4
        /*0000*/ 	.word	0x00000000
	.align		4
        /*0004*/ 	.word	0xffffffff
	.align		4
        /*0008*/ 	.word	index@(_ZN7cutlass13device_kernelINS_4gemm6kernel13GemmUniversalIN4cute5tupleIJiiiiEEENS1_10collective13CollectiveMmaINS1_34MainloopSm90TmaGmmaWarpSpecializedILi5ENS5_IJNS4_1CILi1EEESB_SB_EEENS1_32KernelTmaWarpSpecializedPingpongEEENS5_IJNSA_ILi64EEENSA_ILi256EEESF_EEENS_6half_tENS5_IJlSB_lEEESI_NS5_IJSB_llEEENS4_8TiledMMAINS4_8MMA_AtomIJNS4_4SM904GMMA26MMA_64x256x16_F32F16F16_SSILNSO_5MajorE0ELSQ_1ELNSO_7ScaleInE1ELSR_1EEEEEENS4_6LayoutISC_NS5_IJNSA_ILi0EEESV_SV_EEEEENS5_IJNS4_10UnderscoreESY_SY_EEEEENS4_13SM90_TMA_LOADENS4_14ComposedLayoutINS4_7SwizzleILi3ELi4ELi3EEENS4_18smem_ptr_flag_bitsILi16EEENSU_INS5_IJNSA_ILi8EEESF_EEENS5_IJSF_SB_EEEEEEEvNS4_8identityES11_NS12_IS14_S16_NSU_INS5_IJSF_S17_EEENS5_IJSB_SF_EEEEEEEvS1C_EENS_8epilogue10collective6detail29Sm90TmaWarpSpecializedAdapterINS1J_15DefaultEpilogueISI_SJ_SJ_NS1I_6thread17LinearCombinationISI_Li1EffLNS1N_9ScaleType4KindE0ELNS_15FloatRoundStyleE2ESI_EENS1_15EpilogueDefaultEEEEEvvEEEEvNT_6ParamsE)
	.align		4
        /*000c*/ 	.word	index@(__assertfail)
	.align		4
        /*0010*/ 	.word	0x00000000
	.align		4
        /*0014*/ 	.word	0xfffffffe
	.align		4
        /*0018*/ 	.word	0x00000000
	.align		4
        /*001c*/ 	.word	0xfffffffd
	.align		4
        /*0020*/ 	.word	0x00000000
	.align		4
        /*0024*/ 	.word	0xfffffffc


//--------------------- .nv.constant4             --------------------------
	.section	.nv.constant4,"a",@progbits
	.align	8
	.align		8
.nv.constant4:
        /*0000*/ 	.dword	__assertfail
	.align		8
        /*0008*/ 	.dword	__unnamed_1
	.align		8
        /*0010*/ 	.dword	_ZN39_INTERNAL_4f111e90_4_k_cu_8fb2a0f3_27884cuda3std3__45__cpo5beginE
	.align		8
        /*0018*/ 	.dword	_ZN39_INTERNAL_4f111e90_4_k_cu_8fb2a0f3_27884cuda3std3__45__cpo3endE
	.align		8
        /*0020*/ 	.dword	_ZN39_INTERNAL_4f111e90_4_k_cu_8fb2a0f3_27884cuda3std3__45__cpo6cbeginE
	.align		8
        /*0028*/ 	.dword	_ZN39_INTERNAL_4f111e90_4_k_cu_8fb2a0f3_27884cuda3std3__45__cpo4cendE
	.align		8
        /*0030*/ 	.dword	_ZN39_INTERNAL_4f111e90_4_k_cu_8fb2a0f3_27884cuda3std3__441_GLOBAL__N__4f111e90_4_k_cu_8fb2a0f3_27886ignoreE
	.align		8
        /*0038*/ 	.dword	_ZN39_INTERNAL_4f111e90_4_k_cu_8fb2a0f3_27884cuda3std3__419piecewise_constructE
	.align		8
        /*0040*/ 	.dword	_ZN39_INTERNAL_4f111e90_4_k_cu_8fb2a0f3_27884cuda3std3__48in_placeE
	.align		8
        /*0048*/ 	.dword	_ZN39_INTERNAL_4f111e90_4_k_cu_8fb2a0f3_27884cuda3std6ranges3__45__cpo4swapE
	.align		8
        /*0050*/ 	.dword	_ZN39_INTERNAL_4f111e90_4_k_cu_8fb2a0f3_27884cuda3std6ranges3__45__cpo9iter_moveE
	.align		8
        /*0058*/ 	.dword	_ZN39_INTERNAL_4f111e90_4_k_cu_8fb2a0f3_27884cute7productE
	.align		8
        /*0060*/ 	.dword	_ZN39_INTERNAL_4f111e90_4_k_cu_8fb2a0f3_27884cute1_E
	.align		8
        /*0068*/ 	.dword	$str$22
	.align		8
        /*0070*/ 	.dword	$str$23


//--------------------- .text._ZN7cutlass13device_kernelINS_4gemm6kernel13GemmUniversalIN4cute5tupleIJiiiiEEENS1_10collective13CollectiveMmaINS1_34MainloopSm90TmaGmmaWarpSpecializedILi5ENS5_IJNS4_1CILi1EEESB_SB_EEENS1_32KernelTmaWarpSpecializedPingpongEEENS5_IJNSA_ILi64EEENSA_ILi256EEESF_EEENS_6half_tENS5_IJlSB_lEEESI_NS5_IJSB_llEEENS4_8TiledMMAINS4_8MMA_AtomIJNS4_4SM904GMMA26MMA_64x256x16_F32F16F16_SSILNSO_5MajorE0ELSQ_1ELNSO_7ScaleInE1ELSR_1EEEEEENS4_6LayoutISC_NS5_IJNSA_ILi0EEESV_SV_EEEEENS5_IJNS4_10UnderscoreESY_SY_EEEEENS4_13SM90_TMA_LOADENS4_14ComposedLayoutINS4_7SwizzleILi3ELi4ELi3EEENS4_18smem_ptr_flag_bitsILi16EEENSU_INS5_IJNSA_ILi8EEESF_EEENS5_IJSF_SB_EEEEEEEvNS4_8identityES11_NS12_IS14_S16_NSU_INS5_IJSF_S17_EEENS5_IJSB_SF_EEEEEEEvS1C_EENS_8epilogue10collective6detail29Sm90TmaWarpSpecializedAdapterINS1J_15DefaultEpilogueISI_SJ_SJ_NS1I_6thread17LinearCombinationISI_Li1EffLNS1N_9ScaleType4KindE0ELNS_15FloatRoundStyleE2ESI_EENS1_15EpilogueDefaultEEEEEvvEEEEvNT_6ParamsE --------------------------
	.section	.text._ZN7cutlass13device_kernelINS_4gemm6kernel13GemmUniversalIN4cute5tupleIJiiiiEEENS1_10collective13CollectiveMmaINS1_34MainloopSm90TmaGmmaWarpSpecializedILi5ENS5_IJNS4_1CILi1EEESB_SB_EEENS1_32KernelTmaWarpSpecializedPingpongEEENS5_IJNSA_ILi64EEENSA_ILi256EEESF_EEENS_6half_tENS5_IJlSB_lEEESI_NS5_IJSB_llEEENS4_8TiledMMAINS4_8MMA_AtomIJNS4_4SM904GMMA26MMA_64x256x16_F32F16F16_SSILNSO_5MajorE0ELSQ_1ELNSO_7ScaleInE1ELSR_1EEEEEENS4_6LayoutISC_NS5_IJNSA_ILi0EEESV_SV_EEEEENS5_IJNS4_10UnderscoreESY_SY_EEEEENS4_13SM90_TMA_LOADENS4_14ComposedLayoutINS4_7SwizzleILi3ELi4ELi3EEENS4_18smem_ptr_flag_bitsILi16EEENSU_INS5_IJNSA_ILi8EEESF_EEENS5_IJSF_SB_EEEEEEEvNS4_8identityES11_NS12_IS14_S16_NSU_INS5_IJSF_S17_EEENS5_IJSB_SF_EEEEEEEvS1C_EENS_8epilogue10collective6detail29Sm90TmaWarpSpecializedAdapterINS1J_15DefaultEpilogueISI_SJ_SJ_NS1I_6thread17LinearCombinationISI_Li1EffLNS1N_9ScaleType4KindE0ELNS_15FloatRoundStyleE2ESI_EENS1_15EpilogueDefaultEEEEEvvEEEEvNT_6ParamsE,"ax",@progbits
	.align	128
.text._ZN7cutlass13device_kernelINS_4gemm6kernel13GemmUniversalIN4cute5tupleIJiiiiEEENS1_10collective13CollectiveMmaINS1_34MainloopSm90TmaGmmaWarpSpecializedILi5ENS5_IJNS4_1CILi1EEESB_SB_EEENS1_32KernelTmaWarpSpecializedPingpongEEENS5_IJNSA_ILi64EEENSA_ILi256EEESF_EEENS_6half_tENS5_IJlSB_lEEESI_NS5_IJSB_llEEENS4_8TiledMMAINS4_8MMA_AtomIJNS4_4SM904GMMA26MMA_64x256x16_F32F16F16_SSILNSO_5MajorE0ELSQ_1ELNSO_7ScaleInE1ELSR_1EEEEEENS4_6LayoutISC_NS5_IJNSA_ILi0EEESV_SV_EEEEENS5_IJNS4_10UnderscoreESY_SY_EEEEENS4_13SM90_TMA_LOADENS4_14ComposedLayoutINS4_7SwizzleILi3ELi4ELi3EEENS4_18smem_ptr_flag_bitsILi16EEENSU_INS5_IJNSA_ILi8EEESF_EEENS5_IJSF_SB_EEEEEEEvNS4_8identityES11_NS12_IS14_S16_NSU_INS5_IJSF_S17_EEENS5_IJSB_SF_EEEEEEEvS1C_EENS_8epilogue10collective6detail29Sm90TmaWarpSpecializedAdapterINS1J_15DefaultEpilogueISI_SJ_SJ_NS1I_6thread17LinearCombinationISI_Li1EffLNS1N_9ScaleType4KindE0ELNS_15FloatRoundStyleE2ESI_EENS1_15EpilogueDefaultEEEEEvvEEEEvNT_6ParamsE:
        .type           _ZN7cutlass13device_kernelINS_4gemm6kernel13GemmUniversalIN4cute5tupleIJiiiiEEENS1_10collective13CollectiveMmaINS1_34MainloopSm90TmaGmmaWarpSpecializedILi5ENS5_IJNS4_1CILi1EEESB_SB_EEENS1_32KernelTmaWarpSpecializedPingpongEEENS5_IJNSA_ILi64EEENSA_ILi256EEESF_EEENS_6half_tENS5_IJlSB_lEEESI_NS5_IJSB_llEEENS4_8TiledMMAINS4_8MMA_AtomIJNS4_4SM904GMMA26MMA_64x256x16_F32F16F16_SSILNSO_5MajorE0ELSQ_1ELNSO_7ScaleInE1ELSR_1EEEEEENS4_6LayoutISC_NS5_IJNSA_ILi0EEESV_SV_EEEEENS5_IJNS4_10UnderscoreESY_SY_EEEEENS4_13SM90_TMA_LOADENS4_14ComposedLayoutINS4_7SwizzleILi3ELi4ELi3EEENS4_18smem_ptr_flag_bitsILi16EEENSU_INS5_IJNSA_ILi8EEESF_EEENS5_IJSF_SB_EEEEEEEvNS4_8identityES11_NS12_IS14_S16_NSU_INS5_IJSF_S17_EEENS5_IJSB_SF_EEEEEEEvS1C_EENS_8epilogue10collective6detail29Sm90TmaWarpSpecializedAdapterINS1J_15DefaultEpilogueISI_SJ_SJ_NS1I_6thread17LinearCombinationISI_Li1EffLNS1N_9ScaleType4KindE0ELNS_15FloatRoundStyleE2ESI_EENS1_15EpilogueDefaultEEEEEvvEEEEvNT_6ParamsE,@function
        .size           _ZN7cutlass13device_kernelINS_4gemm6kernel13GemmUniversalIN4cute5tupleIJiiiiEEENS1_10collective13CollectiveMmaINS1_34MainloopSm90TmaGmmaWarpSpecializedILi5ENS5_IJNS4_1CILi1EEESB_SB_EEENS1_32KernelTmaWarpSpecializedPingpongEEENS5_IJNSA_ILi64EEENSA_ILi256EEESF_EEENS_6half_tENS5_IJlSB_lEEESI_NS5_IJSB_llEEENS4_8TiledMMAINS4_8MMA_AtomIJNS4_4SM904GMMA26MMA_64x256x16_F32F16F16_SSILNSO_5MajorE0ELSQ_1ELNSO_7ScaleInE1ELSR_1EEEEEENS4_6LayoutISC_NS5_IJNSA_ILi0EEESV_SV_EEEEENS5_IJNS4_10UnderscoreESY_SY_EEEEENS4_13SM90_TMA_LOADENS4_14ComposedLayoutINS4_7SwizzleILi3ELi4ELi3EEENS4_18smem_ptr_flag_bitsILi16EEENSU_INS5_IJNSA_ILi8EEESF_EEENS5_IJSF_SB_EEEEEEEvNS4_8identityES11_NS12_IS14_S16_NSU_INS5_IJSF_S17_EEENS5_IJSB_SF_EEEEEEEvS1C_EENS_8epilogue10collective6detail29Sm90TmaWarpSpecializedAdapterINS1J_15DefaultEpilogueISI_SJ_SJ_NS1I_6thread17LinearCombinationISI_Li1EffLNS1N_9ScaleType4KindE0ELNS_15FloatRoundStyleE2ESI_EENS1_15EpilogueDefaultEEEEEvvEEEEvNT_6ParamsE,(.L_x_327 - _ZN7cutlass13device_kernelINS_4gemm6kernel13GemmUniversalIN4cute5tupleIJiiiiEEENS1_10collective13CollectiveMmaINS1_34MainloopSm90TmaGmmaWarpSpecializedILi5ENS5_IJNS4_1CILi1EEESB_SB_EEENS1_32KernelTmaWarpSpecializedPingpongEEENS5_IJNSA_ILi64EEENSA_ILi256EEESF_EEENS_6half_tENS5_IJlSB_lEEESI_NS5_IJSB_llEEENS4_8TiledMMAINS4_8MMA_AtomIJNS4_4SM904GMMA26MMA_64x256x16_F32F16F16_SSILNSO_5MajorE0ELSQ_1ELNSO_7ScaleInE1ELSR_1EEEEEENS4_6LayoutISC_NS5_IJNSA_ILi0EEESV_SV_EEEEENS5_IJNS4_10UnderscoreESY_SY_EEEEENS4_13SM90_TMA_LOADENS4_14ComposedLayoutINS4_7SwizzleILi3ELi4ELi3EEENS4_18smem_ptr_flag_bitsILi16EEENSU_INS5_IJNSA_ILi8EEESF_EEENS5_IJSF_SB_EEEEEEEvNS4_8identityES11_NS12_IS14_S16_NSU_INS5_IJSF_S17_EEENS5_IJSB_SF_EEEEEEEvS1C_EENS_8epilogue10collective6detail29Sm90TmaWarpSpecializedAdapterINS1J_15DefaultEpilogueISI_SJ_SJ_NS1I_6thread17LinearCombinationISI_Li1EffLNS1N_9ScaleType4KindE0ELNS_15FloatRoundStyleE2ESI_EENS1_15EpilogueDefaultEEEEEvvEEEEvNT_6ParamsE)
        .other          _ZN7cutlass13device_kernelINS_4gemm6kernel13GemmUniversalIN4cute5tupleIJiiiiEEENS1_10collective13CollectiveMmaINS1_34MainloopSm90TmaGmmaWarpSpecializedILi5ENS5_IJNS4_1CILi1EEESB_SB_EEENS1_32KernelTmaWarpSpecializedPingpongEEENS5_IJNSA_ILi64EEENSA_ILi256EEESF_EEENS_6half_tENS5_IJlSB_lEEESI_NS5_IJSB_llEEENS4_8TiledMMAINS4_8MMA_AtomIJNS4_4SM904GMMA26MMA_64x256x16_F32F16F16_SSILNSO_5MajorE0ELSQ_1ELNSO_7ScaleInE1ELSR_1EEEEEENS4_6LayoutISC_NS5_IJNSA_ILi0EEESV_SV_EEEEENS5_IJNS4_10UnderscoreESY_SY_EEEEENS4_13SM90_TMA_LOADENS4_14ComposedLayoutINS4_7SwizzleILi3ELi4ELi3EEENS4_18smem_ptr_flag_bitsILi16EEENSU_INS5_IJNSA_ILi8EEESF_EEENS5_IJSF_SB_EEEEEEEvNS4_8identityES11_NS12_IS14_S16_NSU_INS5_IJSF_S17_EEENS5_IJSB_SF_EEEEEEEvS1C_EENS_8epilogue10collective6detail29Sm90TmaWarpSpecializedAdapterINS1J_15DefaultEpilogueISI_SJ_SJ_NS1I_6thread17LinearCombinationISI_Li1EffLNS1N_9ScaleType4KindE0ELNS_15FloatRoundStyleE2ESI_EENS1_15EpilogueDefaultEEEEEvvEEEEvNT_6ParamsE,@"STO_CUDA_ENTRY STV_DEFAULT"
_ZN7cutlass13device_kernelINS_4gemm6kernel13GemmUniversalIN4cute5tupleIJiiiiEEENS1_10collective13CollectiveMmaINS1_34MainloopSm90TmaGmmaWarpSpecializedILi5ENS5_IJNS4_1CILi1EEESB_SB_EEENS1_32KernelTmaWarpSpecializedPingpongEEENS5_IJNSA_ILi64EEENSA_ILi256EEESF_EEENS_6half_tENS5_IJlSB_lEEESI_NS5_IJSB_llEEENS4_8TiledMMAINS4_8MMA_AtomIJNS4_4SM904GMMA26MMA_64x256x16_F32F16F16_SSILNSO_5MajorE0ELSQ_1ELNSO_7ScaleInE1ELSR_1EEEEEENS4_6LayoutISC_NS5_IJNSA_ILi0EEESV_SV_EEEEENS5_IJNS4_10UnderscoreESY_SY_EEEEENS4_13SM90_TMA_LOADENS4_14ComposedLayoutINS4_7SwizzleILi3ELi4ELi3EEENS4_18smem_ptr_flag_bitsILi16EEENSU_INS5_IJNSA_ILi8EEESF_EEENS5_IJSF_SB_EEEEEEEvNS4_8identityES11_NS12_IS14_S16_NSU_INS5_IJSF_S17_EEENS5_IJSB_SF_EEEEEEEvS1C_EENS_8epilogue10collective6detail29Sm90TmaWarpSpecializedAdapterINS1J_15DefaultEpilogueISI_SJ_SJ_NS1I_6thread17LinearCombinationISI_Li1EffLNS1N_9ScaleType4KindE0ELNS_15FloatRoundStyleE2ESI_EENS1_15EpilogueDefaultEEEEEvvEEEEvNT_6ParamsE:
[----:B------:R-:W0:Y:S02]  /*0000*/  LDC R1, c[0x0][0x28] ;  /* 0x00000a00ff017b82 */ /* 0x000e240000000800 */
[----:B0-----:R-:W-:Y:S01]  /*0010*/  VIADD R1, R1, 0xfffffff8 ;  /* 0xfffffff801017836 */ /* 0x001fe20000000000 */
[----:B------:R-:W0:Y:S01]  /*0020*/  S2R R4, SR_TID.X ;  /* 0x0000000000047919 */ /* 0x000e220000002100 */
[----:B------:R-:W-:Y:S01]  /*0030*/  ELECT P0, URZ, PT ;  /* 0x00000000003f782f */ /* 0x000fe20003800000 */
[----:B------:R-:W-:Y:S01]  /*0040*/  BSSY B0, `(.L_x_0) ;  /* 0x000000f000007945 */ /* 0x000fe20003800000 */
[--C-:B0-----:R-:W-:Y:S02]  /*0050*/  SHF.R.U32.HI R0, RZ, 0x5, R4.reuse ;  /* 0x00000005ff007819 */ /* 0x101fe40000011604 */
[----:B------:R-:W-:-:S03]  /*0060*/  SHF.R.U32.HI R5, RZ, 0x7, R4 ;  /* 0x00000007ff057819 */ /* 0x000fc60000011604 */
[----:B------:R-:W0:Y:S04]  /*0070*/  SHFL.IDX PT, R2, R0, RZ, 0x1f ;  /* 0x00001fff00027589 */ /* 0x000e2800000e0000 */
[----:B------:R1:W2:Y:S01]  /*0080*/  SHFL.IDX PT, R8, R5, RZ, 0x1f ;  /* 0x00001fff05087589 */ /* 0x0002a200000e0000 */
[----:B0-----:R-:W-:-:S13]  /*0090*/  ISETP.NE.OR P0, PT, R2, RZ, !P0 ;  /* 0x000000ff0200720c */ /* 0x001fda0004705670 */
[----:B-12---:R-:W-:Y:S05]  /*00a0*/  @P0 BRA `(.L_x_1) ;  /* 0x0000000000200947 */ /* 0x006fea0003800000 */
[----:B------:R-:W-:Y:S02]  /*00b0*/  ULDC.64 UR4, c[0x0][0x198] ;  /* 0x0000660000047ab9 */ /* 0x000fe40000000a00 */
[----:B------:R-:W-:Y:S02]  /*00c0*/  UIADD3 UR6, UP0, UR4, 0xf0, URZ ;  /* 0x000000f004067890 */ /* 0x000fe4000ff1e03f */
[----:B------:R-:W-:Y:S02]  /*00d0*/  UIADD3 UR4, UP1, UR4, 0x1f0, URZ ;  /* 0x000001f004047890 */ /* 0x000fe4000ff3e03f */
[----:B------:R-:W-:Y:S02]  /*00e0*/  UIADD3.X UR7, URZ, UR5, URZ, UP0, !UPT ;  /* 0x000000053f077290 */ /* 0x000fe400087fe43f */
[----:B------:R-:W-:-:S07]  /*00f0*/  UIADD3.X UR5, URZ, UR5, URZ, UP1, !UPT ;  /* 0x000000053f057290 */ /* 0x000fce0008ffe43f */
[----:B------:R0:W-:Y:S02]  /*0100*/  UTMACCTL.PF [UR6] ;  /* 0x00000000060079b9 */ /* 0x0001e40008040000 */
[----:B------:R0:W-:Y:S02]  /*0110*/  UTMACCTL.PF [UR4] ;  /* 0x00000000040079b9 */ /* 0x0001e40008040000 */
[----:B0-----:R-:W-:Y:S01]  /*0120*/  NOP ;  /* 0x0000000000007918 */ /* 0x001fe20000000000 */
.L_x_1:
[----:B------:R-:W-:Y:S05]  /*0130*/  BSYNC B0 ;  /* 0x0000000000007941 */ /* 0x000fea0003800000 */
.L_x_0:
[----:B------:R-:W0:Y:S02]  /*0140*/  SHFL.IDX PT, R3, R0, RZ, 0x1f ;  /* 0x00001fff00037589 */ /* 0x000e2400000e0000 */
[----:B0-----:R-:W-:-:S13]  /*0150*/  ISETP.NE.AND P0, PT, R3, RZ, PT ;  /* 0x000000ff0300720c */ /* 0x001fda0003f05270 */
[----:B------:R-:W-:Y:S05]  /*0160*/  @P0 BRA `(.L_x_2) ;  /* 0x0000000000600947 */ /* 0x000fea0003800000 */
[----:B------:R-:W0:Y:S01]  /*0170*/  S2UR UR8, SR_CgaCtaId ;  /* 0x00000000000879c3 */ /* 0x000e220000008800 */
[----:B------:R-:W-:Y:S01]  /*0180*/  UMOV UR4, 0x400 ;  /* 0x0000040000047882 */ /* 0x000fe20000000000 */
[----:B------:R-:W-:Y:S01]  /*0190*/  UMOV UR5, 0x1 ;  /* 0x0000000100057882 */ /* 0x000fe20000000000 */
[----:B------:R-:W-:Y:S01]  /*01a0*/  UMOV UR6, 0x80 ;  /* 0x0000008000067882 */ /* 0x000fe20000000000 */
[----:B------:R-:W-:Y:S01]  /*01b0*/  ELECT P0, URZ, PT ;  /* 0x00000000003f782f */ /* 0x000fe20003800000 */
[----:B------:R-:W-:-:S04]  /*01c0*/  UIADD3 UR6, -UR6, 0x100000, URZ ;  /* 0x0010000006067890 */ /* 0x000fc8000fffe13f */
[----:B------:R-:W-:Y:S02]  /*01d0*/  USHF.L.U32 UR7, UR6, 0xb, URZ ;  /* 0x0000000b06077899 */ /* 0x000fe4000800063f */
[----:B------:R-:W-:Y:S02]  /*01e0*/  USHF.L.U32 UR6, UR6, 0x1, URZ ;  /* 0x0000000106067899 */ /* 0x000fe4000800063f */
[----:B0-----:R-:W-:Y:S02]  /*01f0*/  ULEA UR8, UR8, UR4, 0x18 ;  /* 0x0000000408087291 */ /* 0x001fe4000f8ec03f */
[----:B------:R-:W-:-:S04]  /*0200*/  UIADD3 UR4, -UR5, 0x100000, URZ ;  /* 0x0010000005047890 */ /* 0x000fc8000fffe13f */
[----:B------:R-:W-:Y:S02]  /*0210*/  USHF.L.U32 UR5, UR4, 0xb, URZ ;  /* 0x0000000b04057899 */ /* 0x000fe4000800063f */
[----:B------:R-:W-:Y:S01]  /*0220*/  USHF.L.U32 UR4, UR4, 0x1, URZ ;  /* 0x0000000104047899 */ /* 0x000fe2000800063f */
[----:B------:R-:W0:Y:S11]  /*0230*/  FENCE.VIEW.ASYNC.S ;  /* 0x00000000000073c6 */ /* 0x000e360000000000 */
[----:B0-----:R0:W1:Y:S01]  /*0240*/  SYNCS.EXCH.64 URZ, [UR8], UR4 ;  /* 0x00000004083f75b2 */ /* 0x0010620008000100 */
[----:B------:R0:W2:Y:S01]  /*0250*/  SYNCS.EXCH.64 URZ, [UR8+0x28], UR6 ;  /* 0x00002806083f75b2 */ /* 0x0000a20008000100 */
[----:B------:R0:W3:Y:S01]  /*0260*/  SYNCS.EXCH.64 URZ, [UR8+0x8], UR4 ;  /* 0x00000804083f75b2 */ /* 0x0000e20008000100 */
[----:B------:R0:W4:Y:S01]  /*0270*/  SYNCS.EXCH.64 URZ, [UR8+0x30], UR6 ;  /* 0x00003006083f75b2 */ /* 0x0001220008000100 */
[----:B------:R0:W0:Y:S01]  /*0280*/  SYNCS.EXCH.64 URZ, [UR8+0x10], UR4 ;  /* 0x00001004083f75b2 */ /* 0x0000220008000100 */
[----:B------:R0:W0:Y:S01]  /*0290*/  SYNCS.EXCH.64 URZ, [UR8+0x38], UR6 ;  /* 0x00003806083f75b2 */ /* 0x0000220008000100 */
[----:B------:R0:W0:Y:S01]  /*02a0*/  SYNCS.EXCH.64 URZ, [UR8+0x18], UR4 ;  /* 0x00001804083f75b2 */ /* 0x0000220008000100 */
[----:B------:R0:W0:Y:S01]  /*02b0*/  SYNCS.EXCH.64 URZ, [UR8+0x40], UR6 ;  /* 0x00004006083f75b2 */ /* 0x0000220008000100 */
[----:B------:R0:W0:Y:S01]  /*02c0*/  SYNCS.EXCH.64 URZ, [UR8+0x20], UR4 ;  /* 0x00002004083f75b2 */ /* 0x0000220008000100 */
[----:B------:R0:W0:Y:S01]  /*02d0*/  SYNCS.EXCH.64 URZ, [UR8+0x48], UR6 ;  /* 0x00004806083f75b2 */ /* 0x0000220008000100 */
[----:B------:R-:W-:Y:S01]  /*02e0*/  NOP ;  /* 0x0000000000007918 */ /* 0x000fe20000000000 */
.L_x_2:
[----:B------:R-:W5:Y:S01]  /*02f0*/  SHFL.IDX PT, R6, R0, RZ, 0x1f ;  /* 0x00001fff00067589 */ /* 0x000f6200000e0000 */
[----:B------:R-:W-:Y:S01]  /*0300*/  ELECT P0, URZ, PT ;  /* 0x00000000003f782f */ /* 0x000fe20003800000 */
[----:B------:R-:W-:Y:S01]  /*0310*/  NOP ;  /* 0x0000000000007918 */ /* 0x000fe20000000000 */
[----:B------:R-:W-:Y:S01]  /*0320*/  ELECT P1, URZ, PT ;  /* 0x00000000003f782f */ /* 0x000fe20003820000 */
[----:B------:R-:W1:Y:S01]  /*0330*/  SHFL.IDX PT, R3, R0, RZ, 0x1f ;  /* 0x00001fff00037589 */ /* 0x000e6200000e0000 */
[----:B0-----:R-:W-:Y:S01]  /*0340*/  UMOV UR4, 0x20 ;  /* 0x0000002000047882 */ /* 0x001fe20000000000 */
[----:B------:R-:W-:Y:S01]  /*0350*/  UMOV UR11, 0x80 ;  /* 0x00000080000b7882 */ /* 0x000fe20000000000 */
[----:B------:R-:W-:Y:S01]  /*0360*/  NOP ;  /* 0x0000000000007918 */ /* 0x000fe20000000000 */
[C---:B------:R-:W-:Y:S01]  /*0370*/  VIADD R33, R8.reuse, 0xffffffff ;  /* 0xffffffff08217836 */ /* 0x040fe20000000000 */
[----:B------:R-:W0:Y:S01]  /*0380*/  SHFL.IDX PT, R5, R5, RZ, 0x1f ;  /* 0x00001fff05057589 */ /* 0x000e2200000e0000 */
[----:B------:R-:W-:Y:S01]  /*0390*/  ULDC.64 UR38, c[0x0][0x208] ;  /* 0x0000820000267ab9 */ /* 0x000fe20000000a00 */
[----:B------:R-:W-:-:S02]  /*03a0*/  ISETP.NE.AND P2, PT, R8, RZ, PT ;  /* 0x000000ff0800720c */ /* 0x000fc40003f45270 */
[----:B------:R-:W-:Y:S02]  /*03b0*/  ISETP.GE.U32.AND P3, PT, R33, 0x2, PT ;  /* 0x000000022100780c */ /* 0x000fe40003f66070 */
[----:B-----5:R-:W-:Y:S02]  /*03c0*/  ISETP.NE.OR P0, PT, R6, RZ, !P0 ;  /* 0x000000ff0600720c */ /* 0x020fe40004705670 */
[----:B-1----:R-:W-:Y:S02]  /*03d0*/  ISETP.NE.OR P1, PT, R3, RZ, !P1 ;  /* 0x000000ff0300720c */ /* 0x002fe40004f25670 */
[----:B------:R-:W-:-:S04]  /*03e0*/  SHF.R.S32.HI R3, RZ, 0x1f, R2 ;  /* 0x0000001fff037819 */ /* 0x000fc80000011402 */
[----:B------:R-:W-:-:S05]  /*03f0*/  LEA.HI R3, R3, R2, RZ, 0x2 ;  /* 0x0000000203037211 */ /* 0x000fca00078f10ff */
[----:B------:R-:W-:Y:S01]  /*0400*/  VOTEU.ALL UP0, P0 ;  /* 0x00000000003f7886 */ /* 0x000fe20000000000 */
[----:B------:R-:W-:Y:S01]  /*0410*/  LOP3.LUT R3, R3, 0xfffffffc, RZ, 0xc0, !PT ;  /* 0xfffffffc03037812 */ /* 0x000fe200078ec0ff */
[----:B------:R-:W-:-:S03]  /*0420*/  VOTEU.ALL UP1, P1 ;  /* 0x00000000003f7886 */ /* 0x000fc60000820000 */
[----:B------:R-:W1:Y:S01]  /*0430*/  @!UP0 S2UR UR7, SR_CgaCtaId ;  /* 0x00000000000789c3 */ /* 0x000e620000008800 */
[----:B------:R-:W-:Y:S01]  /*0440*/  @!UP0 UMOV UR6, 0x400 ;  /* 0x0000040000068882 */ /* 0x000fe20000000000 */
[----:B------:R-:W-:-:S04]  /*0450*/  @!UP0 UIADD3 UR4, -UR4, 0x100000, URZ ;  /* 0x0010000004048890 */ /* 0x000fc8000fffe13f */
[----:B------:R-:W-:Y:S02]  /*0460*/  @!UP0 USHF.L.U32 UR5, UR4, 0xb, URZ ;  /* 0x0000000b04058899 */ /* 0x000fe4000800063f */
[----:B------:R-:W-:Y:S01]  /*0470*/  @!UP0 USHF.L.U32 UR4, UR4, 0x1, URZ ;  /* 0x0000000104048899 */ /* 0x000fe2000800063f */
[----:B------:R-:W-:Y:S01]  /*0480*/  IMAD.IADD R0, R2, 0x1, -R3 ;  /* 0x0000000102007824 */ /* 0x000fe200078e0a03 */
[----:B------:R-:W-:Y:S01]  /*0490*/  @!UP1 UMOV UR9, 0x400 ;  /* 0x0000040000099882 */ /* 0x000fe20000000000 */
[----:B------:R-:W-:Y:S01]  /*04a0*/  VOTEU.ALL UP2, P1 ;  /* 0x00000000003f7886 */ /* 0x000fe20000840000 */
[----:B------:R-:W-:Y:S01]  /*04b0*/  VOTEU.ALL UP3, P1 ;  /* 0x00000000003f7886 */ /* 0x000fe20000860000 */
[----:B------:R-:W-:Y:S01]  /*04c0*/  VOTEU.ALL UP4, P1 ;  /* 0x00000000003f7886 */ /* 0x000fe20000880000 */
[----:B------:R-:W5:Y:S01]  /*04d0*/  @!UP1 S2UR UR10, SR_CgaCtaId ;  /* 0x00000000000a99c3 */ /* 0x000f620000008800 */
[----:B------:R-:W-:Y:S01]  /*04e0*/  VOTEU.ALL UP5, P1 ;  /* 0x00000000003f7886 */ /* 0x000fe200008a0000 */
[----:B------:R-:W-:-:S04]  /*04f0*/  SHF.R.S32.HI R3, RZ, 0x1f, R4 ;  /* 0x0000001fff037819 */ /* 0x000fc80000011404 */
[----:B------:R-:W-:-:S04]  /*0500*/  LEA.HI R3, R3, R4, RZ, 0x7 ;  /* 0x0000000403037211 */ /* 0x000fc800078f38ff */
[----:B------:R-:W-:-:S05]  /*0510*/  LOP3.LUT R3, R3, 0xffffff80, RZ, 0xc0, !PT ;  /* 0xffffff8003037812 */ /* 0x000fca00078ec0ff */
[----:B------:R-:W-:Y:S01]  /*0520*/  IMAD.IADD R3, R4, 0x1, -R3 ;  /* 0x0000000104037824 */ /* 0x000fe200078e0a03 */
[----:B-1----:R-:W-:Y:S02]  /*0530*/  @!UP0 ULEA UR8, UR7, UR6, 0x18 ;  /* 0x0000000607088291 */ /* 0x002fe4000f8ec03f */
[----:B------:R-:W-:-:S04]  /*0540*/  @!UP1 UIADD3 UR6, -UR11, 0x100000, URZ ;  /* 0x001000000b069890 */ /* 0x000fc8000fffe13f */
[----:B------:R-:W-:Y:S02]  /*0550*/  @!UP1 USHF.L.U32 UR7, UR6, 0xb, URZ ;  /* 0x0000000b06079899 */ /* 0x000fe4000800063f */
[----:B------:R-:W-:Y:S01]  /*0560*/  @!UP1 USHF.L.U32 UR6, UR6, 0x1, URZ ;  /* 0x0000000106069899 */ /* 0x000fe2000800063f */
[----:B------:R-:W-:Y:S01]  /*0570*/  VOTEU.ALL UP0, P0 ;  /* 0x00000000003f7886 */ /* 0x000fe20000000000 */
[----:B-----5:R-:W-:Y:S01]  /*0580*/  @!UP1 ULEA UR9, UR10, UR9, 0x18 ;  /* 0x000000090a099291 */ /* 0x020fe2000f8ec03f */
[----:B------:R-:W-:Y:S02]  /*0590*/  VOTEU.ALL UP1, P0 ;  /* 0x00000000003f7886 */ /* 0x000fe40000020000 */
[----:B------:R-:W-:Y:S01]  /*05a0*/  ULDC.64 UR10, c[0x0][0x598] ;  /* 0x00016600000a7ab9 */ /* 0x000fe20000000a00 */
[----:B------:R-:W-:Y:S01]  /*05b0*/  ISETP.NE.AND P0, PT, R0, 0x3, PT ;  /* 0x000000030000780c */ /* 0x000fe20003f05270 */
[----:B------:R-:W1:Y:S02]  /*05c0*/  FENCE.VIEW.ASYNC.S ;  /* 0x00000000000073c6 */ /* 0x000e640000000000 */
[----:B-1----:R1:W2:Y:S01]  /*05d0*/  @!UP0 SYNCS.EXCH.64 URZ, [UR8+0x80], UR4 ;  /* 0x00008004083f85b2 */ /* 0x0022a20008000100 */
[----:B------:R-:W-:-:S02]  /*05e0*/  ISETP.NE.U32.AND P1, PT, RZ, UR10, PT ;  /* 0x0000000aff007c0c */ /* 0x000fc4000bf25070 */
[----:B------:R-:W-:Y:S02]  /*05f0*/  ISETP.EQ.OR P0, PT, R0, RZ, !P0 ;  /* 0x000000ff0000720c */ /* 0x000fe40004702670 */
[----:B------:R-:W-:Y:S02]  /*0600*/  ISETP.NE.AND.EX P1, PT, RZ, UR11, PT, P1 ;  /* 0x0000000bff007c0c */ /* 0x000fe4000bf25310 */
[----:B------:R-:W-:-:S04]  /*0610*/  ISETP.EQ.AND P0, PT, R8, RZ, P0 ;  /* 0x000000ff0800720c */ /* 0x000fc80000702270 */
[----:B------:R-:W-:-:S04]  /*0620*/  SEL R16, RZ, 0x1, !P0 ;  /* 0x00000001ff107807 */ /* 0x000fc80004000000 */
[----:B------:R-:W-:Y:S01]  /*0630*/  SEL R16, R16, 0x2, P3 ;  /* 0x0000000210107807 */ /* 0x000fe20001800000 */
[----:B------:R1:W2:Y:S01]  /*0640*/  @!UP1 SYNCS.EXCH.64 URZ, [UR8+0x88], UR4 ;  /* 0x00008804083f95b2 */ /* 0x0002a20008000100 */
[----:B------:R-:W-:Y:S01]  /*0650*/  NOP ;  /* 0x0000000000007918 */ /* 0x000fe20000000000 */
[----:B------:R1:W2:Y:S01]  /*0660*/  @!UP2 SYNCS.EXCH.64 URZ, [UR9+0x60], UR6 ;  /* 0x00006006093fa5b2 */ /* 0x0002a20008000100 */
[----:B------:R1:W2:Y:S01]  /*0670*/  @!UP3 SYNCS.EXCH.64 URZ, [UR9+0x68], UR6 ;  /* 0x00006806093fb5b2 */ /* 0x0002a20008000100 */
[----:B------:R1:W2:Y:S01]  /*0680*/  @!UP4 SYNCS.EXCH.64 URZ, [UR9+0x70], UR6 ;  /* 0x00007006093fc5b2 */ /* 0x0002a20008000100 */
[----:B------:R1:W2:Y:S01]  /*0690*/  @!UP5 SYNCS.EXCH.64 URZ, [UR9+0x78], UR6 ;  /* 0x00007806093fd5b2 */ /* 0x0002a20008000100 */
[----:B------:R-:W-:Y:S01]  /*06a0*/  NOP ;  /* 0x0000000000007918 */ /* 0x000fe20000000000 */
[----:B--234-:R-:W-:Y:S06]  /*06b0*/  BAR.SYNC.DEFER_BLOCKING 0x0 ;  /* 0x0000000000007b1d */ /* 0x01cfec0000010000 */
[----:B01----:R-:W-:Y:S05]  /*06c0*/  @!P1 BRA `(.L_x_3) ;  /* 0x00000000001c9947 */ /* 0x003fea0003800000 */
[----:B------:R-:W0:Y:S02]  /*06d0*/  LDC.64 R6, c[0x0][0x598] ;  /* 0x00016600ff067b82 */ /* 0x000e240000000a00 */
[----:B0-----:R-:W2:Y:S02]  /*06e0*/  LDG.E.64 R6, desc[UR38][R6.64] ;  /* 0x0000002606067981 */ /* 0x001ea4000c1e1b00 */
[----:B--2---:R-:W-:-:S04]  /*06f0*/  ISETP.NE.U32.AND P0, PT, R6, RZ, PT ;  /* 0x000000ff0600720c */ /* 0x004fc80003f05070 */
[----:B------:R-:W-:-:S13]  /*0700*/  ISETP.NE.AND.EX P0, PT, R7, RZ, PT, P0 ;  /* 0x000000ff0700720c */ /* 0x000fda0003f05300 */
[----:B------:R-:W-:Y:S05]  /*0710*/  @!P0 BRA `(.L_x_3) ;  /* 0x0000000000088947 */ /* 0x000fea0003800000 */
[----:B------:R1:W5:Y:S01]  /*0720*/  LD.E R153, desc[UR38][R6.64] ;  /* 0x0000002606997980 */ /* 0x000362000c101900 */
[----:B------:R-:W-:Y:S05]  /*0730*/  BRA `(.L_x_4) ;  /* 0x0000000000247947 */ /* 0x000fea0003800000 */
.L_x_3:
[----:B------:R-:W-:Y:S02]  /*0740*/  ULDC.64 UR4, c[0x0][0x588] ;  /* 0x0001620000047ab9 */ /* 0x000fe40000000a00 */
[----:B------:R-:W-:-:S04]  /*0750*/  ISETP.NE.U32.AND P0, PT, RZ, UR4, PT ;  /* 0x00000004ff007c0c */ /* 0x000fc8000bf05070 */
[----:B------:R-:W-:-:S13]  /*0760*/  ISETP.NE.AND.EX P0, PT, RZ, UR5, PT, P0 ;  /* 0x00000005ff007c0c */ /* 0x000fda000bf05300 */
[----:B------:R-:W-:Y:S05]  /*0770*/  @!P0 BRA `(.L_x_5) ;  /* 0x00000000000c8947 */ /* 0x000fea0003800000 */
[----:B------:R-:W0:Y:S02]  /*0780*/  LDC.64 R6, c[0x0][0x588] ;  /* 0x00016200ff067b82 */ /* 0x000e240000000a00 */
[----:B0-----:R0:W5:Y:S01]  /*0790*/  LDG.E R153, desc[UR38][R6.64] ;  /* 0x0000002606997981 */ /* 0x001162000c1e1900 */
[----:B------:R-:W-:Y:S05]  /*07a0*/  BRA `(.L_x_4) ;  /* 0x0000000000087947 */ /* 0x000fea0003800000 */
.L_x_5:
[----:B------:R-:W-:Y:S02]  /*07b0*/  ULDC UR4, c[0x0][0x580] ;  /* 0x0001600000047ab9 */ /* 0x000fe40000000800 */
[----:B------:R-:W-:-:S07]  /*07c0*/  IMAD.U32 R153, RZ, RZ, UR4 ;  /* 0x00000004ff997e24 */ /* 0x000fce000f8e00ff */
.L_x_4:
[----:B------:R-:W-:Y:S02]  /*07d0*/  ULDC.64 UR4, c[0x0][0x5a0] ;  /* 0x0001680000047ab9 */ /* 0x000fe40000000a00 */
[----:B------:R-:W-:-:S04]  /*07e0*/  ISETP.NE.U32.AND P0, PT, RZ, UR4, PT ;  /* 0x00000004ff007c0c */ /* 0x000fc8000bf05070 */
[----:B------:R-:W-:-:S13]  /*07f0*/  ISETP.NE.AND.EX P0, PT, RZ, UR5, PT, P0 ;  /* 0x00000005ff007c0c */ /* 0x000fda000bf05300 */
[----:B------:R-:W-:Y:S05]  /*0800*/  @!P0 BRA `(.L_x_6) ;  /* 0x00000000001c8947 */ /* 0x000fea0003800000 */
[----:B01----:R-:W0:Y:S02]  /*0810*/  LDC.64 R6, c[0x0][0x5a0] ;  /* 0x00016800ff067b82 */ /* 0x003e240000000a00 */
[----:B0-----:R-:W2:Y:S02]  /*0820*/  LDG.E.64 R6, desc[UR38][R6.64] ;  /* 0x0000002606067981 */ /* 0x001ea4000c1e1b00 */
[----:B--2---:R-:W-:-:S04]  /*0830*/  ISETP.NE.U32.AND P0, PT, R6, RZ, PT ;  /* 0x000000ff0600720c */ /* 0x004fc80003f05070 */
[----:B------:R-:W-:-:S13]  /*0840*/  ISETP.NE.AND.EX P0, PT, R7, RZ, PT, P0 ;  /* 0x000000ff0700720c */ /* 0x000fda0003f05300 */
[----:B------:R-:W-:Y:S05]  /*0850*/  @!P0 BRA `(.L_x_6) ;  /* 0x0000000000088947 */ /* 0x000fea0003800000 */
[----:B------:R3:W5:Y:S01]  /*0860*/  LD.E R152, desc[UR38][R6.64] ;  /* 0x0000002606987980 */ /* 0x000762000c101900 */
[----:B------:R-:W-:Y:S05]  /*0870*/  BRA `(.L_x_7) ;  /* 0x0000000000247947 */ /* 0x000fea0003800000 */
.L_x_6:
[----:B------:R-:W-:Y:S02]  /*0880*/  ULDC.64 UR4, c[0x0][0x590] ;  /* 0x0001640000047ab9 */ /* 0x000fe40000000a00 */
[----:B------:R-:W-:-:S04]  /*0890*/  ISETP.NE.U32.AND P0, PT, RZ, UR4, PT ;  /* 0x00000004ff007c0c */ /* 0x000fc8000bf05070 */
[----:B------:R-:W-:-:S13]  /*08a0*/  ISETP.NE.AND.EX P0, PT, RZ, UR5, PT, P0 ;  /* 0x00000005ff007c0c */ /* 0x000fda000bf05300 */
[----:B------:R-:W-:Y:S05]  /*08b0*/  @!P0 BRA `(.L_x_8) ;  /* 0x00000000000c8947 */ /* 0x000fea0003800000 */
[----:B01----:R-:W0:Y:S02]  /*08c0*/  LDC.64 R6, c[0x0][0x590] ;  /* 0x00016400ff067b82 */ /* 0x003e240000000a00 */
[----:B0-----:R2:W5:Y:S01]  /*08d0*/  LDG.E R152, desc[UR38][R6.64] ;  /* 0x0000002606987981 */ /* 0x001562000c1e1900 */
[----:B------:R-:W-:Y:S05]  /*08e0*/  BRA `(.L_x_7) ;  /* 0x0000000000087947 */ /* 0x000fea0003800000 */
.L_x_8:
[----:B------:R-:W-:Y:S02]  /*08f0*/  ULDC UR4, c[0x0][0x584] ;  /* 0x0001610000047ab9 */ /* 0x000fe40000000800 */
[----:B------:R-:W-:-:S07]  /*0900*/  IMAD.U32 R152, RZ, RZ, UR4 ;  /* 0x00000004ff987e24 */ /* 0x000fce000f8e00ff */
.L_x_7:
[----:B------:R-:W4:Y:S01]  /*0910*/  LDC R2, c[0x0][0x65c] ;  /* 0x00019700ff027b82 */ /* 0x000f220000000800 */
[----:B------:R-:W4:Y:S01]  /*0920*/  S2R R14, SR_CTAID.Y ;  /* 0x00000000000e7919 */ /* 0x000f220000002600 */
[----:B------:R-:W-:Y:S01]  /*0930*/  ULDC UR6, c[0x0][0x28c] ;  /* 0x0000a30000067ab9 */ /* 0x000fe20000000800 */
[----:B------:R-:W-:Y:S01]  /*0940*/  ISETP.NE.AND P0, PT, R8, 0x2, PT ;  /* 0x000000020800780c */ /* 0x000fe20003f05270 */
[----:B------:R-:W-:Y:S01]  /*0950*/  UIADD3 UR6, UR6, 0x3f, URZ ;  /* 0x0000003f06067890 */ /* 0x000fe2000fffe03f */
[----:B0123--:R-:W0:Y:S01]  /*0960*/  S2R R6, SR_CTAID.X ;  /* 0x0000000000067919 */ /* 0x00fe220000002500 */
[----:B------:R-:W-:Y:S01]  /*0970*/  IMAD.MOV.U32 R7, RZ, RZ, RZ ;  /* 0x000000ffff077224 */ /* 0x000fe200078e00ff */
[----:B------:R-:W-:Y:S01]  /*0980*/  UMOV UR36, URZ ;  /* 0x0000003f00247c82 */ /* 0x000fe20008000000 */
[----:B------:R-:W-:Y:S01]  /*0990*/  USHF.R.S32.HI UR7, URZ, 0x1f, UR6 ;  /* 0x0000001f3f077899 */ /* 0x000fe20008011406 */
[----:B------:R-:W-:Y:S01]  /*09a0*/  UMOV UR40, URZ ;  /* 0x0000003f00287c82 */ /* 0x000fe20008000000 */
[----:B------:R-:W-:-:S02]  /*09b0*/  ULDC.64 UR8, c[0x0][0x650] ;  /* 0x0001940000087ab9 */ /* 0x000fc40000000a00 */
[----:B------:R-:W-:-:S04]  /*09c0*/  ULEA.HI UR7, UR7, UR6, URZ, 0x6 ;  /* 0x0000000607077291 */ /* 0x000fc8000f8f303f */
[----:B------:R-:W-:Y:S01]  /*09d0*/  USHF.R.S32.HI UR37, URZ, 0x6, UR7 ;  /* 0x000000063f257899 */ /* 0x000fe20008011407 */
[----:B----4-:R-:W-:-:S13]  /*09e0*/  ISETP.NE.AND P1, PT, R2, 0x1, PT ;  /* 0x000000010200780c */ /* 0x010fda0003f25270 */
[----:B------:R-:W0:Y:S01]  /*09f0*/  @P1 LDC R19, c[0x0][0x10] ;  /* 0x00000400ff131b82 */ /* 0x000e220000000800 */
[----:B------:R-:W-:Y:S02]  /*0a00*/  @P1 IMAD.MOV.U32 R8, RZ, RZ, R14 ;  /* 0x000000ffff081224 */ /* 0x000fe400078e000e */
[----:B------:R-:W-:Y:S02]  /*0a10*/  @P1 IMAD.MOV.U32 R9, RZ, RZ, RZ ;  /* 0x000000ffff091224 */ /* 0x000fe400078e00ff */
[----:B------:R-:W-:-:S03]  /*0a20*/  @P1 IMAD.MOV.U32 R17, RZ, RZ, RZ ;  /* 0x000000ffff111224 */ /* 0x000fc600078e00ff */
[----:B------:R-:W1:Y:S01]  /*0a30*/  @!P1 LDC R11, c[0x0][0xc] ;  /* 0x00000300ff0b9b82 */ /* 0x000e620000000800 */
[----:B------:R-:W-:Y:S01]  /*0a40*/  ULDC UR4, c[0x0][0xc] ;  /* 0x0000030000047ab9 */ /* 0x000fe20000000800 */
[----:B------:R-:W-:Y:S02]  /*0a50*/  ULDC UR5, c[0x0][0x10] ;  /* 0x0000040000057ab9 */ /* 0x000fe40000000800 */
[----:B------:R-:W-:-:S04]  /*0a60*/  UIMAD.WIDE.U32 UR4, UR4, UR5, URZ ;  /* 0x00000005040472a5 */ /* 0x000fc8000f8e003f */
[----:B------:R-:W2:Y:S01]  /*0a70*/  LDC R2, c[0x0][0x14] ;  /* 0x00000500ff027b82 */ /* 0x000ea20000000800 */
[----:B0-----:R-:W-:-:S04]  /*0a80*/  @P1 IMAD.WIDE.U32 R18, R6, R19, R8 ;  /* 0x0000001306121225 */ /* 0x001fc800078e0008 */
[----:B------:R-:W-:Y:S02]  /*0a90*/  @P1 IMAD.IADD R17, R19, 0x1, R17 ;  /* 0x0000000113111824 */ /* 0x000fe400078e0211 */
[----:B-1----:R-:W-:-:S04]  /*0aa0*/  @!P1 IMAD.WIDE.U32 R8, R11, R14, R6 ;  /* 0x0000000e0b089225 */ /* 0x002fc800078e0006 */
[----:B------:R-:W-:Y:S02]  /*0ab0*/  @!P1 IMAD.MOV.U32 R18, RZ, RZ, R8 ;  /* 0x000000ffff129224 */ /* 0x000fe400078e0008 */
[----:B------:R-:W-:Y:S02]  /*0ac0*/  @!P1 IMAD.MOV.U32 R17, RZ, RZ, R9 ;  /* 0x000000ffff119224 */ /* 0x000fe400078e0009 */
[----:B--2---:R-:W-:-:S04]  /*0ad0*/  IMAD.WIDE.U32 R12, R2, UR4, RZ ;  /* 0x00000004020c7c25 */ /* 0x004fc8000f8e00ff */
[----:B------:R-:W-:Y:S01]  /*0ae0*/  IMAD R23, R2, UR5, RZ ;  /* 0x0000000502177c24 */ /* 0x000fe2000f8e02ff */
[----:B------:R0:W-:Y:S03]  /*0af0*/  STL.64 [R1], R12 ;  /* 0x0000000c01007387 */ /* 0x0001e60000100a00 */
[----:B------:R-:W-:Y:S01]  /*0b00*/  IMAD.IADD R23, R13, 0x1, R23 ;  /* 0x000000010d177824 */ /* 0x000fe200078e0217 */
[----:B------:R-:W-:Y:S06]  /*0b10*/  @P0 BRA `(.L_x_9) ;  /* 0x0000000000200947 */ /* 0x000fec0003800000 */
[----:B------:R-:W-:Y:S01]  /*0b20*/  UISETP.GE.U32.AND UP0, UPT, UR37, 0x5, UPT ;  /* 0x000000052500788c */ /* 0x000fe2000bf06070 */
[----:B------:R-:W-:Y:S01]  /*0b30*/  IADD3 R18, P0, R18, R12, RZ ;  /* 0x0000000c12127210 */ /* 0x000fe20007f1e0ff */
[----:B------:R-:W-:Y:S01]  /*0b40*/  UIMAD.WIDE.U32 UR4, UR37, -0x33333333, URZ ;  /* 0xcccccccd250478a5 */ /* 0x000fe2000f8e003f */
[----:B------:R-:W-:-:S03]  /*0b50*/  UMOV UR40, URZ ;  /* 0x0000003f00287c82 */ /* 0x000fc60008000000 */
[----:B------:R-:W-:Y:S01]  /*0b60*/  USHF.R.U32.HI UR4, URZ, 0x2, UR5 ;  /* 0x000000023f047899 */ /* 0x000fe20008011605 */
[----:B------:R-:W-:-:S03]  /*0b70*/  IMAD.X R17, R23, 0x1, R17, P0 ;  /* 0x0000000117117824 */ /* 0x000fc600000e0611 */
[----:B------:R-:W-:Y:S02]  /*0b80*/  UIMAD UR36, UR4, -0x5, UR37 ;  /* 0xfffffffb042478a4 */ /* 0x000fe4000f8e0225 */
[----:B------:R-:W-:-:S12]  /*0b90*/  @UP0 ULOP3.LUT UR40, UR4, 0x1, URZ, 0xc0, !UPT ;  /* 0x0000000104280892 */ /* 0x000fd8000f8ec03f */
.L_x_9:
[----:B------:R-:W-:Y:S01]  /*0ba0*/  ISETP.GE.U32.AND P0, PT, R18, UR8, PT ;  /* 0x0000000812007c0c */ /* 0x000fe2000bf06070 */
[----:B------:R-:W-:Y:S01]  /*0bb0*/  IMAD.MOV.U32 R19, RZ, RZ, -0x1 ;  /* 0xffffffffff137424 */ /* 0x000fe200078e00ff */
[----:B------:R-:W-:Y:S01]  /*0bc0*/  PRMT R8, RZ, 0x7610, R8 ;  /* 0x00007610ff087816 */ /* 0x000fe20000000008 */
[----:B------:R-:W-:Y:S01]  /*0bd0*/  IMAD.MOV.U32 R22, RZ, RZ, -0x1 ;  /* 0xffffffffff167424 */ /* 0x000fe200078e00ff */
[----:B------:R-:W-:Y:S01]  /*0be0*/  ISETP.GE.U32.AND.EX P0, PT, R17, UR9, PT, P0 ;  /* 0x0000000911007c0c */ /* 0x000fe2000bf06100 */
[----:B------:R-:W-:-:S12]  /*0bf0*/  IMAD.MOV.U32 R2, RZ, RZ, -0x1 ;  /* 0xffffffffff027424 */ /* 0x000fd800078e00ff */
[----:B------:R-:W-:Y:S05]  /*0c00*/  @P0 BRA `(.L_x_10) ;  /* 0x00000004005c0947 */ /* 0x000fea0003800000 */
[----:B------:R-:W1:Y:S01]  /*0c10*/  LDC.64 R20, c[0x0][0x628] ;  /* 0x00018a00ff147b82 */ /* 0x000e620000000a00 */
[----:B------:R-:W-:Y:S02]  /*0c20*/  IMAD.MOV.U32 R8, RZ, RZ, R18 ;  /* 0x000000ffff087224 */ /* 0x000fe400078e0012 */
[----:B------:R-:W-:-:S05]  /*0c30*/  IMAD.MOV.U32 R9, RZ, RZ, R17 ;  /* 0x000000ffff097224 */ /* 0x000fca00078e0011 */
[----:B------:R-:W2:Y:S08]  /*0c40*/  LDC R2, c[0x0][0x630] ;  /* 0x00018c00ff027b82 */ /* 0x000eb00000000800 */
[----:B------:R-:W3:Y:S01]  /*0c50*/  LDC.64 R24, c[0x0][0x620] ;  /* 0x00018800ff187b82 */ /* 0x000ee20000000a00 */
[----:B-1----:R-:W-:-:S04]  /*0c60*/  ISETP.NE.U32.AND P0, PT, R20, RZ, PT ;  /* 0x000000ff1400720c */ /* 0x002fc80003f05070 */
[----:B------:R-:W-:-:S13]  /*0c70*/  ISETP.NE.AND.EX P0, PT, R21, RZ, PT, P0 ;  /* 0x000000ff1500720c */ /* 0x000fda0003f05300 */
[----:B--23--:R-:W-:Y:S05]  /*0c80*/  @!P0 BRA `(.L_x_11) ;  /* 0x0000000000288947 */ /* 0x00cfea0003800000 */
[----:B0-----:R-:W0:Y:S02]  /*0c90*/  LDC R13, c[0x0][0x634] ;  /* 0x00018d00ff0d7b82 */ /* 0x001e240000000800 */
[----:B0-----:R-:W-:-:S05]  /*0ca0*/  IADD3 R13, P0, R18, R13, RZ ;  /* 0x0000000d120d7210 */ /* 0x001fca0007f1e0ff */
[----:B------:R-:W-:-:S04]  /*0cb0*/  IMAD.X R15, RZ, RZ, R17, P0 ;  /* 0x000000ffff0f7224 */ /* 0x000fc800000e0611 */
[----:B------:R-:W-:-:S04]  /*0cc0*/  IMAD.WIDE.U32 R8, R15, R20, RZ ;  /* 0x000000140f087225 */ /* 0x000fc800078e00ff */
[----:B------:R-:W-:-:S04]  /*0cd0*/  IMAD.WIDE.U32 R10, P0, R13, R21, R8 ;  /* 0x000000150d0a7225 */ /* 0x000fc80007800008 */
[----:B------:R-:W-:-:S04]  /*0ce0*/  IMAD.WIDE.U32 R8, R13, R20, RZ ;  /* 0x000000140d087225 */ /* 0x000fc800078e00ff */
[----:B------:R-:W-:Y:S01]  /*0cf0*/  IMAD.X R13, RZ, RZ, RZ, P0 ;  /* 0x000000ffff0d7224 */ /* 0x000fe200000e06ff */
[----:B------:R-:W-:Y:S01]  /*0d00*/  IADD3 RZ, P0, R9, R10, RZ ;  /* 0x0000000a09ff7210 */ /* 0x000fe20007f1e0ff */
[----:B------:R-:W-:-:S04]  /*0d10*/  IMAD.MOV.U32 R12, RZ, RZ, R11 ;  /* 0x000000ffff0c7224 */ /* 0x000fc800078e000b */
[----:B------:R-:W-:-:S08]  /*0d20*/  IMAD.WIDE.U32.X R8, R15, R21, R12, P0 ;  /* 0x000000150f087225 */ /* 0x000fd000000e040c */
.L_x_11:
[-CC-:B------:R-:W-:Y:S01]  /*0d30*/  SHF.R.U64 R31, R8, R2.reuse, R9.reuse ;  /* 0x00000002081f7219 */ /* 0x180fe20000001209 */
[----:B0-----:R-:W0:Y:S01]  /*0d40*/  LDC R12, c[0x0][0x618] ;  /* 0x00018600ff0c7b82 */ /* 0x001e220000000800 */
[----:B------:R-:W-:Y:S01]  /*0d50*/  SHF.R.U32.HI R7, RZ, R2, R9 ;  /* 0x00000002ff077219 */ /* 0x000fe20000011609 */
[----:B------:R-:W-:Y:S01]  /*0d60*/  ULDC UR4, c[0x0][0x150] ;  /* 0x0000540000047ab9 */ /* 0x000fe20000000800 */
[----:B------:R-:W-:Y:S01]  /*0d70*/  IADD3 R11, P0, RZ, -R31, RZ ;  /* 0x8000001fff0b7210 */ /* 0x000fe20007f1e0ff */
[----:B------:R-:W-:Y:S01]  /*0d80*/  IMAD.MOV.U32 R19, RZ, RZ, R17 ;  /* 0x000000ffff137224 */ /* 0x000fe200078e0011 */
[----:B------:R-:W-:-:S03]  /*0d90*/  I2FP.F32.U32 R2, R6 ;  /* 0x0000000600027245 */ /* 0x000fc60000201000 */
[----:B------:R-:W1:Y:S01]  /*0da0*/  LDC.64 R26, c[0x0][0x640] ;  /* 0x00019000ff1a7b82 */ /* 0x000e620000000a00 */
[----:B------:R-:W-:Y:S02]  /*0db0*/  IMAD.X R13, RZ, RZ, ~R7, P0 ;  /* 0x000000ffff0d7224 */ /* 0x000fe400000e0e07 */
[----:B------:R-:W-:Y:S01]  /*0dc0*/  FMUL R2, R2, UR4 ;  /* 0x0000000402027c20 */ /* 0x000fe20008400000 */
[----:B------:R-:W-:Y:S01]  /*0dd0*/  IMAD.WIDE.U32 R8, R11, R24, R18 ;  /* 0x000000180b087225 */ /* 0x000fe200078e0012 */
[----:B------:R-:W-:-:S03]  /*0de0*/  ULDC UR4, c[0x0][0x154] ;  /* 0x0000550000047ab9 */ /* 0x000fc60000000800 */
[----:B------:R-:W-:Y:S01]  /*0df0*/  IMAD R10, R13, R24, RZ ;  /* 0x000000180d0a7224 */ /* 0x000fe200078e02ff */
[----:B------:R-:W2:Y:S01]  /*0e00*/  LDC R7, c[0x0][0x144] ;  /* 0x00005100ff077b82 */ /* 0x000ea20000000800 */
[----:B------:R-:W3:Y:S02]  /*0e10*/  F2I.U32.TRUNC.NTZ R2, R2 ;  /* 0x0000000200027305 */ /* 0x000ee4000020f000 */
[----:B------:R-:W-:-:S04]  /*0e20*/  IMAD R11, R11, R25, R10 ;  /* 0x000000190b0b7224 */ /* 0x000fc800078e020a */
[----:B------:R-:W-:Y:S01]  /*0e30*/  IMAD.IADD R9, R9, 0x1, R11 ;  /* 0x0000000109097824 */ /* 0x000fe200078e020b */
[----:B------:R-:W4:Y:S01]  /*0e40*/  LDC R22, c[0x0][0x608] ;  /* 0x00018200ff167b82 */ /* 0x000f220000000800 */
[----:B------:R-:W-:-:S03]  /*0e50*/  IMAD.MOV.U32 R11, RZ, RZ, -0x1 ;  /* 0xffffffffff0b7424 */ /* 0x000fc600078e00ff */
[--C-:B0-----:R-:W-:Y:S02]  /*0e60*/  SHF.R.U64 R20, R8, R12, R9.reuse ;  /* 0x0000000c08147219 */ /* 0x101fe40000001209 */
[----:B------:R-:W-:Y:S02]  /*0e70*/  I2FP.F32.U32 R8, R14 ;  /* 0x0000000e00087245 */ /* 0x000fe40000201000 */
[----:B------:R-:W0:Y:S01]  /*0e80*/  LDC R24, c[0x0][0x658] ;  /* 0x00019600ff187b82 */ /* 0x000e220000000800 */
[----:B-1----:R-:W-:Y:S01]  /*0e90*/  ISETP.NE.U32.AND P0, PT, R26, RZ, PT ;  /* 0x000000ff1a00720c */ /* 0x002fe20003f05070 */
[----:B---3--:R-:W-:Y:S02]  /*0ea0*/  IMAD.MOV R10, RZ, RZ, -R2 ;  /* 0x000000ffff0a7224 */ /* 0x008fe400078e0a02 */
[----:B------:R-:W-:Y:S01]  /*0eb0*/  FMUL R8, R8, UR4 ;  /* 0x0000000408087c20 */ /* 0x000fe20008400000 */
[----:B------:R-:W-:Y:S02]  /*0ec0*/  SHF.R.U32.HI R9, RZ, R12, R9 ;  /* 0x0000000cff097219 */ /* 0x000fe40000011609 */
[----:B------:R-:W-:Y:S01]  /*0ed0*/  ISETP.NE.AND.EX P0, PT, R27, RZ, PT, P0 ;  /* 0x000000ff1b00720c */ /* 0x000fe20003f05300 */
[----:B------:R1:W3:Y:S01]  /*0ee0*/  F2I.U32.TRUNC.NTZ R15, R8 ;  /* 0x00000008000f7305 */ /* 0x0002e2000020f000 */
[----:B------:R-:W1:Y:S01]  /*0ef0*/  LDC R19, c[0x0][0x148] ;  /* 0x00005200ff137b82 */ /* 0x000e620000000800 */
[----:B--2---:R-:W-:-:S07]  /*0f00*/  IMAD R2, R7, R10, R6 ;  /* 0x0000000a07027224 */ /* 0x004fce00078e0206 */
[----:B------:R-:W2:Y:S01]  /*0f10*/  LDC R25, c[0x0][0x600] ;  /* 0x00018000ff197b82 */ /* 0x000ea20000000800 */
[-CC-:B----4-:R-:W-:Y:S02]  /*0f20*/  SHF.R.U64 R32, R20, R22.reuse, R9.reuse ;  /* 0x0000001614207219 */ /* 0x190fe40000001209 */
[----:B------:R-:W-:Y:S01]  /*0f30*/  SHF.R.U32.HI R7, RZ, R22, R9 ;  /* 0x00000016ff077219 */ /* 0x000fe20000011609 */
[----:B------:R-:W-:-:S04]  /*0f40*/  IMAD.MOV.U32 R9, RZ, RZ, 0x1 ;  /* 0x00000001ff097424 */ /* 0x000fc800078e00ff */
[----:B------:R-:W4:Y:S01]  /*0f50*/  LDC R28, c[0x0][0x648] ;  /* 0x00019200ff1c7b82 */ /* 0x000f220000000800 */
[-C--:B0-----:R-:W-:Y:S02]  /*0f60*/  SHF.L.U32 R6, R11, R24.reuse, RZ ;  /* 0x000000180b067219 */ /* 0x081fe400000006ff */
[--C-:B------:R-:W-:Y:S02]  /*0f70*/  SHF.R.U64 R22, R32, R24, R7.reuse ;  /* 0x0000001820167219 */ /* 0x100fe40000001207 */
[----:B------:R-:W-:Y:S02]  /*0f80*/  LOP3.LUT R13, RZ, R6, RZ, 0x33, !PT ;  /* 0x00000006ff0d7212 */ /* 0x000fe400078e33ff */
[-C--:B------:R-:W-:Y:S01]  /*0f90*/  SHF.R.U32.HI R7, RZ, R24.reuse, R7 ;  /* 0x00000018ff077219 */ /* 0x080fe20000011607 */
[----:B------:R-:W0:Y:S01]  /*0fa0*/  LDC R29, c[0x0][0x638] ;  /* 0x00018e00ff1d7b82 */ /* 0x000e220000000800 */
[----:B------:R-:W-:Y:S01]  /*0fb0*/  SHF.L.U32 R12, R9, R24, RZ ;  /* 0x00000018090c7219 */ /* 0x000fe200000006ff */
[----:B------:R-:W-:-:S06]  /*0fc0*/  IMAD.MOV.U32 R6, RZ, RZ, R22 ;  /* 0x000000ffff067224 */ /* 0x000fcc00078e0016 */
[----:B------:R-:W0:Y:S01]  /*0fd0*/  LDC R30, c[0x0][0x610] ;  /* 0x00018400ff1e7b82 */ /* 0x000e220000000800 */
[----:B-1-3--:R-:W-:Y:S05]  /*0fe0*/  @!P0 BRA `(.L_x_12) ;  /* 0x0000000000288947 */ /* 0x00afea0003800000 */
[----:B------:R-:W1:Y:S02]  /*0ff0*/  LDC R11, c[0x0][0x64c] ;  /* 0x00019300ff0b7b82 */ /* 0x000e640000000800 */
[----:B-1----:R-:W-:-:S05]  /*1000*/  IADD3 R11, P0, R22, R11, RZ ;  /* 0x0000000b160b7210 */ /* 0x002fca0007f1e0ff */
        /* <DEDUP_REMOVED lines=8> */
.L_x_12:
[----:B----4-:R-:W-:Y:S01]  /*1090*/  SHF.R.U64 R6, R6, R28, R7 ;  /* 0x0000001c06067219 */ /* 0x010fe20000001207 */
[----:B--2---:R-:W-:Y:S01]  /*10a0*/  VIADD R7, R25, 0xffffffff ;  /* 0xffffffff19077836 */ /* 0x004fe20000000000 */
[----:B------:R-:W-:Y:S01]  /*10b0*/  LOP3.LUT R13, R32, R13, RZ, 0xc0, !PT ;  /* 0x0000000d200d7212 */ /* 0x000fe200078ec0ff */
[----:B------:R-:W-:Y:S02]  /*10c0*/  IMAD.MOV R15, RZ, RZ, -R15 ;  /* 0x000000ffff0f7224 */ /* 0x000fe400078e0a0f */
[----:B------:R-:W-:Y:S01]  /*10d0*/  IMAD.MOV R8, RZ, RZ, -R6 ;  /* 0x000000ffff087224 */ /* 0x000fe200078e0a06 */
[----:B------:R-:W-:Y:S01]  /*10e0*/  LOP3.LUT R7, R20, R7, RZ, 0xc0, !PT ;  /* 0x0000000714077212 */ /* 0x000fe200078ec0ff */
[----:B------:R-:W-:Y:S02]  /*10f0*/  IMAD R13, R12, R6, R13 ;  /* 0x000000060c0d7224 */ /* 0x000fe400078e020d */
[----:B------:R-:W-:Y:S02]  /*1100*/  @P1 IMAD R2, R19, R15, R14 ;  /* 0x0000000f13021224 */ /* 0x000fe400078e020e */
[----:B0-----:R-:W-:-:S02]  /*1110*/  IMAD R6, R8, R29, R22 ;  /* 0x0000001d08067224 */ /* 0x001fc400078e0216 */
[----:B------:R-:W-:Y:S02]  /*1120*/  IMAD R2, R13, R30, R2 ;  /* 0x0000001e0d027224 */ /* 0x000fe400078e0202 */
[----:B------:R-:W-:Y:S02]  /*1130*/  IMAD R19, R6, R25, R7 ;  /* 0x0000001906137224 */ /* 0x000fe400078e0207 */
[----:B------:R-:W-:-:S03]  /*1140*/  IMAD.MOV.U32 R8, RZ, RZ, 0x1 ;  /* 0x00000001ff087424 */ /* 0x000fc600078e00ff */
[----:B------:R-:W-:Y:S02]  /*1150*/  SEL R22, R19, R2, !P1 ;  /* 0x0000000213167207 */ /* 0x000fe40004800000 */
[----:B------:R-:W-:Y:S01]  /*1160*/  SEL R19, R2, R19, !P1 ;  /* 0x0000001302137207 */ /* 0x000fe20004800000 */
[----:B------:R-:W-:-:S07]  /*1170*/  IMAD.MOV.U32 R2, RZ, RZ, R31 ;  /* 0x000000ffff027224 */ /* 0x000fce00078e001f */
.L_x_10:
[----:B------:R-:W-:Y:S05]  /*1180*/  @!P2 BRA `(.L_x_13) ;  /* 0x000000900084a947 */ /* 0x000fea0003800000 */
[----:B------:R-:W-:-:S13]  /*1190*/  ISETP.GT.U32.AND P0, PT, R33, 0x1, PT ;  /* 0x000000012100780c */ /* 0x000fda0003f04070 */
[----:B------:R-:W-:Y:S05]  /*11a0*/  @P0 EXIT ;  /* 0x000000000000094d */ /* 0x000fea0003800000 */
.L_x_14:
[----:B------:R-:W-:-:S08]  /*11b0*/  NOP ;  /* 0x0000000000007918 */ /* 0x000fd00000000000 */
[----:B------:R-:W1:Y:S02]  /*11c0*/  USETMAXREG.TRY_ALLOC.CTAPOOL UP0, 0xe8 ;  /* 0x000000e8000079c8 */ /* 0x000e640008000600 */
[----:B-1----:R-:W-:-:S13]  /*11d0*/  PLOP3.LUT P0, PT, PT, PT, UP0, 0x80, 0x0 ;  /* 0x000000000000781c */ /* 0x002fda0003f0f008 */
[----:B------:R-:W-:Y:S05]  /*11e0*/  @!P0 BRA `(.L_x_14) ;  /* 0xfffffffc00f08947 */ /* 0x000fea000383ffff */
[----:B------:R-:W-:-:S13]  /*11f0*/  LOP3.LUT P0, RZ, R8, 0xff, RZ, 0xc0, !PT ;  /* 0x000000ff08ff7812 */ /* 0x000fda000780c0ff */
[----:B------:R-:W-:Y:S05]  /*1200*/  @!P0 EXIT ;  /* 0x000000000000894d */ /* 0x000fea0003800000 */
[----:B------:R-:W1:Y:S01]  /*1210*/  S2UR UR4, SR_CgaCtaId ;  /* 0x00000000000479c3 */ /* 0x000e620000008800 */
[----:B------:R-:W-:Y:S01]  /*1220*/  VIADD R6, R5, 0xffffffff ;  /* 0xffffffff05067836 */ /* 0x000fe20000000000 */
[----:B------:R-:W-:Y:S01]  /*1230*/  SHF.R.S32.HI R0, RZ, 0x1f, R3 ;  /* 0x0000001fff007819 */ /* 0x000fe20000011403 */
[----:B------:R-:W-:Y:S01]  /*1240*/  UMOV UR41, 0x400 ;  /* 0x0000040000297882 */ /* 0x000fe20000000000 */
[----:B------:R-:W-:Y:S01]  /*1250*/  UISETP.LT.AND UP0, UPT, UR37, 0x1, UPT ;  /* 0x000000012500788c */ /* 0x000fe2000bf01270 */
[----:B------:R-:W-:Y:S01]  /*1260*/  LOP3.LUT R172, R16, 0x1, RZ, 0xfc, !PT ;  /* 0x0000000110ac7812 */ /* 0x000fe200078efcff */
[----:B------:R-:W-:Y:S01]  /*1270*/  USHF.L.U32 UR44, UR37, 0x1, URZ ;  /* 0x00000001252c7899 */ /* 0x000fe2000800063f */
[----:B------:R-:W-:Y:S01]  /*1280*/  R2UR UR42, R6 ;  /* 0x00000000062a72ca */ /* 0x000fe200000e0000 */
[----:B------:R-:W-:Y:S01]  /*1290*/  USEL UR43, UR37, 0x1, UP0 ;  /* 0x00000001252b7887 */ /* 0x000fe20008000000 */
[CC--:B------:R-:W-:Y:S02]  /*12a0*/  LEA.HI R4, R0.reuse, R3.reuse, RZ, 0x2 ;  /* 0x0000000300047211 */ /* 0x0c0fe400078f10ff */
[----:B------:R-:W-:Y:S01]  /*12b0*/  LEA.HI R0, R0, R3, RZ, 0x5 ;  /* 0x0000000300007211 */ /* 0x000fe200078f28ff */
[----:B------:R-:W-:Y:S01]  /*12c0*/  UIADD3 UR43, -UR43, UR37, URZ ;  /* 0x000000252b2b7290 */ /* 0x000fe2000fffe13f */
[----:B------:R-:W-:-:S02]  /*12d0*/  SHF.R.S32.HI R154, RZ, 0x2, R4 ;  /* 0x00000002ff9a7819 */ /* 0x000fc40000011404 */
[----:B------:R-:W-:Y:S02]  /*12e0*/  SHF.R.S32.HI R5, RZ, 0x1f, R4 ;  /* 0x0000001fff057819 */ /* 0x000fe40000011404 */
[----:B------:R-:W-:Y:S02]  /*12f0*/  LOP3.LUT R156, R4, 0xfffffffc, RZ, 0xc0, !PT ;  /* 0xfffffffc049c7812 */ /* 0x000fe400078ec0ff */
[----:B------:R-:W-:Y:S01]  /*1300*/  LEA.HI R5, R5, R154, RZ, 0x3 ;  /* 0x0000009a05057211 */ /* 0x000fe200078f18ff */
[----:B------:R-:W-:Y:S01]  /*1310*/  USHF.L.U32 UR42, UR42, 0x3, URZ ;  /* 0x000000032a2a7899 */ /* 0x000fe2000800063f */
[----:B------:R-:W-:Y:S01]  /*1320*/  ISETP.NE.AND P0, PT, R6, RZ, PT ;  /* 0x000000ff0600720c */ /* 0x000fe20003f05270 */
[----:B------:R-:W-:Y:S01]  /*1330*/  IMAD.IADD R156, R3, 0x1, -R156 ;  /* 0x00000001039c7824 */ /* 0x000fe200078e0a9c */
[----:B------:R-:W-:Y:S01]  /*1340*/  LOP3.LUT R5, R5, 0xfffffff8, RZ, 0xc0, !PT ;  /* 0xfffffff805057812 */ /* 0x000fe200078ec0ff */
[----:B-1----:R-:W-:Y:S01]  /*1350*/  ULEA UR41, UR4, UR41, 0x18 ;  /* 0x0000002904297291 */ /* 0x002fe2000f8ec03f */
[----:B------:R-:W-:Y:S01]  /*1360*/  SEL R173, RZ, 0x1, P0 ;  /* 0x00000001ffad7807 */ /* 0x000fe20000000000 */
[----:B------:R-:W-:Y:S01]  /*1370*/  IMAD.U32 R158, RZ, RZ, UR42 ;  /* 0x0000002aff9e7e24 */ /* 0x000fe2000f8e00ff */
[----:B------:R-:W-:Y:S01]  /*1380*/  ULDC UR4, c[0x0][0x284] ;  /* 0x0000a10000047ab9 */ /* 0x000fe20000000800 */
[----:B------:R-:W-:Y:S01]  /*1390*/  IMAD.IADD R154, R154, 0x1, -R5 ;  /* 0x000000019a9a7824 */ /* 0x000fe200078e0a05 */
[----:B------:R-:W-:Y:S01]  /*13a0*/  UIADD3 UR45, UR41, 0x60, URZ ;  /* 0x00000060292d7890 */ /* 0x000fe2000fffe03f */
[----:B------:R-:W-:-:S02]  /*13b0*/  SHF.R.S32.HI R5, RZ, 0x5, R0 ;  /* 0x00000005ff057819 */ /* 0x000fc40000011400 */
[C---:B------:R-:W-:Y:S02]  /*13c0*/  LOP3.LUT R160, R158.reuse, 0x8, RZ, 0xc0, !PT ;  /* 0x000000089ea07812 */ /* 0x040fe400078ec0ff */
[--C-:B------:R-:W-:Y:S01]  /*13d0*/  SHF.R.S32.HI R155, RZ, 0x1f, R154.reuse ;  /* 0x0000001fff9b7819 */ /* 0x100fe2000001149a */
[C-C-:B------:R-:W-:Y:S01]  /*13e0*/  IMAD R161, R5.reuse, -0x10, -R154.reuse ;  /* 0xfffffff005a17824 */ /* 0x140fe200078e0a9a */
[----:B------:R-:W-:Y:S01]  /*13f0*/  LOP3.LUT R158, R158, 0x8, RZ, 0xc, !PT ;  /* 0x000000089e9e7812 */ /* 0x000fe200078e0cff */
[----:B------:R-:W-:Y:S01]  /*1400*/  IMAD.U32 R157, RZ, RZ, UR45 ;  /* 0x0000002dff9d7e24 */ /* 0x000fe2000f8e00ff */
[----:B------:R-:W-:Y:S01]  /*1410*/  LOP3.LUT R160, R160, 0x18, RZ, 0x3c, !PT ;  /* 0x00000018a0a07812 */ /* 0x000fe200078e3cff */
[----:B------:R-:W-:-:S04]  /*1420*/  IMAD.WIDE R154, R5, 0x10, R154 ;  /* 0x00000010059a7825 */ /* 0x000fc800078e029a */
[----:B------:R-:W-:Y:S02]  /*1430*/  VIADD R159, R157, UR42 ;  /* 0x0000002a9d9f7c36 */ /* 0x000fe40008000000 */
[----:B------:R-:W-:-:S07]  /*1440*/  VIADD R161, R161, UR4 ;  /* 0x00000004a1a17c36 */ /* 0x000fce0008000000 */
.L_x_290:
[----:B------:R-:W-:Y:S01]  /*1450*/  SHF.L.U32 R0, R173, 0x1f, RZ ;  /* 0x0000001fad007819 */ /* 0x000fe200000006ff */
[----:B------:R-:W-:Y:S02]  /*1460*/  ULDC UR4, c[0x0][0x28c] ;  /* 0x0000a30000047ab9 */ /* 0x000fe40000000800 */
[----:B------:R-:W-:Y:S01]  /*1470*/  ISETP.LT.AND P1, PT, RZ, UR4, PT ;  /* 0x00000004ff007c0c */ /* 0x000fe2000bf21270 */
[----:B------:R-:W1:Y:S02]  /*1480*/  SYNCS.PHASECHK.TRANS64.TRYWAIT P0, [R157+UR42], R0 ;  /* 0x000000009d0075a7 */ /* 0x000e64000800016a */
[----:B-1-34-:R-:W-:Y:S10]  /*1490*/  @!P0 BRA `(.L_x_15) ;  /* 0x000000a000348947 */ /* 0x01aff40003800000 */
.L_x_313:
[----:B------:R-:W-:Y:S05]  /*14a0*/  @P1 BRA `(.L_x_16) ;  /* 0x0000000000401947 */ /* 0x000fea0003800000 */
[----:B-1----:R-:W-:Y:S01]  /*14b0*/  MOV R0, 0x0 ;  /* 0x0000000000007802 */ /* 0x002fe20000000f00 */
[----:B------:R-:W-:Y:S01]  /*14c0*/  ULDC.64 UR4, c[0x4][0x68] ;  /* 0x01001a0000047ab9 */ /* 0x000fe20000000a00 */
[----:B------:R-:W-:Y:S01]  /*14d0*/  ULDC.64 UR6, c[0x4][0x8] ;  /* 0x0100020000067ab9 */ /* 0x000fe20000000a00 */
[----:B------:R-:W-:Y:S01]  /*14e0*/  IMAD.U32 R4, RZ, RZ, UR4 ;  /* 0x00000004ff047e24 */ /* 0x000fe2000f8e00ff */
[----:B------:R1:W2:Y:S01]  /*14f0*/  LDC.64 R14, c[0x4][R0] ;  /* 0x01000000000e7b82 */ /* 0x0002a20000000a00 */
[----:B------:R-:W-:Y:S01]  /*1500*/  IMAD.U32 R5, RZ, RZ, UR5 ;  /* 0x00000005ff057e24 */ /* 0x000fe2000f8e00ff */
[----:B------:R-:W-:Y:S01]  /*1510*/  ULDC.64 UR4, c[0x4][0x70] ;  /* 0x01001c0000047ab9 */ /* 0x000fe20000000a00 */
[----:B------:R-:W-:Y:S02]  /*1520*/  IMAD.U32 R10, RZ, RZ, UR6 ;  /* 0x00000006ff0a7e24 */ /* 0x000fe4000f8e00ff */
[----:B------:R-:W-:Y:S02]  /*1530*/  IMAD.U32 R6, RZ, RZ, UR4 ;  /* 0x00000004ff067e24 */ /* 0x000fe4000f8e00ff */
[----:B------:R-:W-:-:S02]  /*1540*/  IMAD.U32 R7, RZ, RZ, UR5 ;  /* 0x00000005ff077e24 */ /* 0x000fc4000f8e00ff */
[----:B------:R-:W-:Y:S02]  /*1550*/  IMAD.U32 R11, RZ, RZ, UR7 ;  /* 0x00000007ff0b7e24 */ /* 0x000fe4000f8e00ff */
[----:B------:R-:W-:Y:S02]  /*1560*/  IMAD.MOV.U32 R8, RZ, RZ, 0x1e1 ;  /* 0x000001e1ff087424 */ /* 0x000fe400078e00ff */
[----:B0-----:R-:W-:Y:S02]  /*1570*/  IMAD.MOV.U32 R12, RZ, RZ, 0x1 ;  /* 0x00000001ff0c7424 */ /* 0x001fe400078e00ff */
[----:B-1----:R-:W-:-:S07]  /*1580*/  IMAD.MOV.U32 R13, RZ, RZ, RZ ;  /* 0x000000ffff0d7224 */ /* 0x002fce00078e00ff */
[----:B------:R-:W-:-:S07]  /*1590*/  LEPC R20, `(.L_x_16) ;  /* 0x000000001014794e */ /* 0x000fce0000000000 */
[----:B--2--5:R-:W-:Y:S05]  /*15a0*/  CALL.ABS.NOINC R14 ;  /* 0x000000000e007343 */ /* 0x024fea0003c00000 */
.L_x_16:
[----:B------:R-:W-:-:S13]  /*15b0*/  ISETP.NE.AND P0, PT, R172, 0x3, PT ;  /* 0x00000003ac00780c */ /* 0x000fda0003f05270 */
[----:B------:R-:W-:Y:S05]  /*15c0*/  @!P0 BRA `(.L_x_17) ;  /* 0x0000000000048947 */ /* 0x000fea0003800000 */
[----:B------:R-:W-:Y:S01]  /*15d0*/  BPT.TRAP 0x1 ;  /* 0x000000040000795c */ /* 0x000fe20000300000 */
.L_x_17:
[----:B------:R-:W-:Y:S02]  /*15e0*/  IMAD.U32 R3, RZ, RZ, UR36 ;  /* 0x00000024ff037e24 */ /* 0x000fe4000f8e00ff */
[----:B-1----:R-:W-:-:S03]  /*15f0*/  IMAD.U32 R0, RZ, RZ, UR40 ;  /* 0x00000028ff007e24 */ /* 0x002fc6000f8e00ff */
[----:B------:R-:W-:Y:S02]  /*1600*/  LEA R3, R3, UR41, 0x3 ;  /* 0x0000002903037c11 */ /* 0x000fe4000f8e18ff */
[----:B------:R-:W-:-:S04]  /*1610*/  SHF.L.U32 R0, R0, 0x1f, RZ ;  /* 0x0000001f00007819 */ /* 0x000fc800000006ff */
[----:B------:R1:W2:Y:S01]  /*1620*/  SYNCS.PHASECHK.TRANS64.TRYWAIT P1, [R3+URZ], R0 ;  /* 0x00000000030075a7 */ /* 0x0002a2000802017f */
[----:B------:R-:W-:Y:S05]  /*1630*/  @!P0 BRA `(.L_x_18) ;  /* 0x0000000000048947 */ /* 0x000fea0003800000 */
[----:B------:R-:W-:Y:S01]  /*1640*/  BPT.TRAP 0x1 ;  /* 0x000000040000795c */ /* 0x000fe20000300000 */
.L_x_18:
[----:B------:R-:W-:-:S05]  /*1650*/  IMAD.U32 R4, RZ, RZ, UR43 ;  /* 0x0000002bff047e24 */ /* 0x000fca000f8e00ff */
[----:B------:R-:W-:Y:S01]  /*1660*/  ISETP.GE.AND P2, PT, R4, 0x1, PT ;  /* 0x000000010400780c */ /* 0x000fe20003f46270 */
[----:B--2---:R-:W-:-:S12]  /*1670*/  @P1 BRA `(.L_x_19) ;  /* 0x0000000000081947 */ /* 0x004fd80003800000 */
[----:B------:R-:W2:Y:S02]  /*1680*/  SYNCS.PHASECHK.TRANS64.TRYWAIT P1, [R3+URZ], R0 ;  /* 0x00000000030075a7 */ /* 0x000ea4000802017f */
[----:B--2---:R-:W-:Y:S05]  /*1690*/  @!P1 BRA `(.L_x_20) ;  /* 0x0000009c00c89947 */ /* 0x004fea0003800000 */
.L_x_19:
[----:B------:R-:W-:Y:S05]  /*16a0*/  WARPSYNC.ALL ;  /* 0x0000000000007948 */ /* 0x000fea0003800000 */
[----:B------:R-:W-:Y:S01]  /*16b0*/  UIADD3 UR4, UR41, 0x180, URZ ;  /* 0x0000018029047890 */ /* 0x000fe2000fffe03f */
[----:B------:R-:W-:Y:S01]  /*16c0*/  WARPGROUP.ARRIVE ;  /* 0x00000000000079c5 */ /* 0x000fe20000000000 */
[----:B------:R-:W-:Y:S02]  /*16d0*/  UIADD3 UR5, UR41, 0xa180, URZ ;  /* 0x0000a18029057890 */ /* 0x000fe4000fffe03f */
[----:B------:R-:W-:Y:S02]  /*16e0*/  USHF.R.U32.HI UR4, URZ, 0x4, UR4 ;  /* 0x000000043f047899 */ /* 0x000fe40008011604 */
[----:B------:R-:W-:-:S02]  /*16f0*/  USHF.R.U32.HI UR5, URZ, 0x4, UR5 ;  /* 0x000000043f057899 */ /* 0x000fc40008011605 */
[----:B------:R-:W-:Y:S02]  /*1700*/  ULOP3.LUT UR4, UR4, 0x3fff, URZ, 0xc0, !UPT ;  /* 0x00003fff04047892 */ /* 0x000fe4000f8ec03f */
[----:B------:R-:W-:Y:S02]  /*1710*/  ULOP3.LUT UR5, UR5, 0x3fff, URZ, 0xc0, !UPT ;  /* 0x00003fff05057892 */ /* 0x000fe4000f8ec03f */
[----:B------:R-:W-:Y:S02]  /*1720*/  ULOP3.LUT UR8, UR4, 0x10000, URZ, 0xfc, !UPT ;  /* 0x0001000004087892 */ /* 0x000fe4000f8efc3f */
[----:B------:R-:W-:Y:S02]  /*1730*/  ULOP3.LUT UR9, UR5, 0x2000000, URZ, 0xfc, !UPT ;  /* 0x0200000005097892 */ /* 0x000fe4000f8efc3f */
[----:B------:R-:W-:Y:S02]  /*1740*/  ULEA UR10, UR36, UR8, 0x9 ;  /* 0x00000008240a7291 */ /* 0x000fe4000f8e483f */
[----:B------:R-:W-:Y:S01]  /*1750*/  ULEA UR11, UR36, UR9, 0xb ;  /* 0x00000009240b7291 */ /* 0x000fe2000f8e583f */
[----:B------:R-:W-:Y:S01]  /*1760*/  UMOV UR5, 0x40000040 ;  /* 0x4000004000057882 */ /* 0x000fe20000000000 */
[----:B------:R-:W-:-:S03]  /*1770*/  UMOV UR7, 0x40000040 ;  /* 0x4000004000077882 */ /* 0x000fc60000000000 */
[----:B------:R-:W-:Y:S02]  /*1780*/  UMOV UR4, UR10 ;  /* 0x0000000a00047c82 */ /* 0x000fe40008000000 */
[----:B------:R-:W-:Y:S02]  /*1790*/  UMOV UR6, UR11 ;  /* 0x0000000b00067c82 */ /* 0x000fe40008000000 */
[----:B------:R-:W-:Y:S01]  /*17a0*/  HGMMA.64x256x16.F32 R24, gdesc[UR4].tnspB, RZ, !UPT, gsb0 ;  /* 0x43e00000041879f0 */ /* 0x000fe2000c0008ff */
[----:B------:R-:W-:Y:S02]  /*17b0*/  UIADD3 UR4, UR10, 0x2, URZ ;  /* 0x000000020a047890 */ /* 0x000fe4000fffe03f */
[----:B------:R-:W-:Y:S01]  /*17c0*/  UIADD3 UR6, UR11, 0x80, URZ ;  /* 0x000000800b067890 */ /* 0x000fe2000fffe03f */
[----:B------:R-:W-:Y:S01]  /*17d0*/  UMOV UR5, 0x40000040 ;  /* 0x4000004000057882 */ /* 0x000fe20000000000 */
[----:B------:R-:W-:Y:S01]  /*17e0*/  UMOV UR7, 0x40000040 ;  /* 0x4000004000077882 */ /* 0x000fe20000000000 */
[----:B------:R-:W-:-:S02]  /*17f0*/  WARPGROUP.DEPBAR.LE gsb0, 0x0 ;  /* 0x00008000000079c5 */ /* 0x000fc40000010000 */
[----:B------:R-:W-:-:S15]  /*1800*/  WARPGROUP.ARRIVE ;  /* 0x00000000000079c5 */ /* 0x000fde0000000000 */
[----:B------:R-:W-:-:S05]  /*1810*/  NOP ;  /* 0x0000000000007918 */ /* 0x000fca0000000000 */
[----:B------:R-:W-:Y:S01]  /*1820*/  HGMMA.64x256x16.F32 R24, gdesc[UR4].tnspB, R24, gsb0 ;  /* 0x43e00000041879f0 */ /* 0x000fe20008000818 */
[----:B------:R-:W-:Y:S02]  /*1830*/  UIADD3 UR4, UR10, 0x4, URZ ;  /* 0x000000040a047890 */ /* 0x000fe4000fffe03f */
[----:B------:R-:W-:Y:S01]  /*1840*/  UIADD3 UR6, UR11, 0x100, URZ ;  /* 0x000001000b067890 */ /* 0x000fe2000fffe03f */
[----:B------:R-:W-:Y:S01]  /*1850*/  UMOV UR5, 0x40000040 ;  /* 0x4000004000057882 */ /* 0x000fe20000000000 */
[----:B------:R-:W-:Y:S01]  /*1860*/  UMOV UR7, 0x40000040 ;  /* 0x4000004000077882 */ /* 0x000fe20000000000 */
[----:B------:R-:W-:Y:S02]  /*1870*/  WARPGROUP.DEPBAR.LE gsb0, 0x0 ;  /* 0x00008000000079c5 */ /* 0x000fe40000010000 */
        /* <DEDUP_REMOVED lines=10> */
[----:B------:R-:W-:Y:S03]  /*1920*/  HGMMA.64x256x16.F32 R24, gdesc[UR4].tnspB, R24, gsb0 ;  /* 0x43e00000041879f0 */ /* 0x000fe60008000818 */
[----:B------:R-:W-:Y:S02]  /*1930*/  WARPGROUP.DEPBAR.LE gsb0, 0x0 ;  /* 0x00008000000079c5 */ /* 0x000fe40000010000 */
[----:B------:R-:W-:Y:S05]  /*1940*/  @!P2 BRA `(.L_x_21) ;  /* 0x00000004001ca947 */ /* 0x000fea0003800000 */
[----:B------:R-:W-:Y:S01]  /*1950*/  UIADD3 UR4, UR36, 0x1, URZ ;  /* 0x0000000124047890 */ /* 0x000fe2000fffe03f */
[----:B-12---:R-:W-:Y:S01]  /*1960*/  IMAD.U32 R0, RZ, RZ, UR43 ;  /* 0x0000002bff007e24 */ /* 0x006fe2000f8e00ff */
[----:B------:R-:W-:Y:S02]  /*1970*/  UMOV UR11, UR36 ;  /* 0x00000024000b7c82 */ /* 0x000fe40008000000 */
[----:B------:R-:W-:-:S04]  /*1980*/  UISETP.NE.AND UP0, UPT, UR4, 0x5, UPT ;  /* 0x000000050400788c */ /* 0x000fc8000bf05270 */
[----:B------:R-:W-:Y:S02]  /*1990*/  USEL UR5, URZ, 0x1, UP0 ;  /* 0x000000013f057887 */ /* 0x000fe40008000000 */
[----:B------:R-:W-:Y:S02]  /*19a0*/  USEL UR10, UR4, URZ, UP0 ;  /* 0x0000003f040a7287 */ /* 0x000fe40008000000 */
[----:B------:R-:W-:-:S06]  /*19b0*/  ULOP3.LUT UR5, UR40, UR5, URZ, 0x3c, !UPT ;  /* 0x0000000528057292 */ /* 0x000fcc000f8e3c3f */
[----:B------:R-:W-:-:S07]  /*19c0*/  IMAD.U32 R5, RZ, RZ, UR5 ;  /* 0x00000005ff057e24 */ /* 0x000fce000f8e00ff */
.L_x_28:
[----:B-12---:R-:W-:Y:S05]  /*19d0*/  @!P0 BRA `(.L_x_22) ;  /* 0x0000000000048947 */ /* 0x006fea0003800000 */
[----:B------:R-:W-:Y:S01]  /*19e0*/  BPT.TRAP 0x1 ;  /* 0x000000040000795c */ /* 0x000fe20000300000 */
.L_x_22:
[----:B------:R-:W-:Y:S01]  /*19f0*/  ULEA UR4, UR10, UR41, 0x3 ;  /* 0x000000290a047291 */ /* 0x000fe2000f8e183f */
[----:B------:R-:W-:-:S08]  /*1a00*/  SHF.L.U32 R3, R5, 0x1f, RZ ;  /* 0x0000001f05037819 */ /* 0x000fd000000006ff */
[----:B------:R1:W2:Y:S01]  /*1a10*/  SYNCS.PHASECHK.TRANS64.TRYWAIT P1, [UR4], R3 ;  /* 0x00000003ff0075a7 */ /* 0x0002a20008020144 */
[----:B------:R-:W-:Y:S05]  /*1a20*/  @!P0 BRA `(.L_x_23) ;  /* 0x0000000000048947 */ /* 0x000fea0003800000 */
[----:B------:R-:W-:Y:S01]  /*1a30*/  BPT.TRAP 0x1 ;  /* 0x000000040000795c */ /* 0x000fe20000300000 */
.L_x_23:
[----:B--2---:R-:W-:Y:S05]  /*1a40*/  @P1 BRA `(.L_x_24) ;  /* 0x0000000000081947 */ /* 0x004fea0003800000 */
[----:B------:R-:W2:Y:S02]  /*1a50*/  SYNCS.PHASECHK.TRANS64.TRYWAIT P1, [UR4], R3 ;  /* 0x00000003ff0075a7 */ /* 0x000ea40008020144 */
[----:B--2---:R-:W-:Y:S05]  /*1a60*/  @!P1 BRA `(.L_x_25) ;  /* 0x0000009800e89947 */ /* 0x004fea0003800000 */
.L_x_24:
[----:B------:R-:W-:Y:S01]  /*1a70*/  ULEA UR12, UR10, UR8, 0x9 ;  /* 0x000000080a0c7291 */ /* 0x000fe2000f8e483f */
[----:B------:R-:W-:Y:S01]  /*1a80*/  WARPGROUP.ARRIVE ;  /* 0x00000000000079c5 */ /* 0x000fe20000000000 */
[----:B------:R-:W-:Y:S01]  /*1a90*/  ULEA UR13, UR10, UR9, 0xb ;  /* 0x000000090a0d7291 */ /* 0x000fe2000f8e583f */
[----:B------:R-:W-:Y:S01]  /*1aa0*/  UMOV UR5, 0x40000040 ;  /* 0x4000004000057882 */ /* 0x000fe20000000000 */
[----:B------:R-:W-:-:S03]  /*1ab0*/  UMOV UR7, 0x40000040 ;  /* 0x4000004000077882 */ /* 0x000fc60000000000 */
[----:B------:R-:W-:Y:S02]  /*1ac0*/  UMOV UR4, UR12 ;  /* 0x0000000c00047c82 */ /* 0x000fe40008000000 */
[----:B------:R-:W-:Y:S02]  /*1ad0*/  UMOV UR6, UR13 ;  /* 0x0000000d00067c82 */ /* 0x000fe40008000000 */
[----:B------:R-:W-:Y:S01]  /*1ae0*/  HGMMA.64x256x16.F32 R24, gdesc[UR4].tnspB, R24, gsb0 ;  /* 0x43e00000041879f0 */ /* 0x000fe20008000818 */
        /* <DEDUP_REMOVED lines=26> */
[----:B------:R-:W-:Y:S01]  /*1c90*/  BPT.TRAP 0x1 ;  /* 0x000000040000795c */ /* 0x000fe20000300000 */
.L_x_26:
[----:B------:R-:W-:Y:S01]  /*1ca0*/  ULEA UR4, UR11, UR41, 0x3 ;  /* 0x000000290b047291 */ /* 0x000fe2000f8e183f */
[----:B------:R-:W-:-:S03]  /*1cb0*/  ISETP.GT.U32.AND P1, PT, R16, 0x1, PT ;  /* 0x000000011000780c */ /* 0x000fc60003f24070 */
[----:B------:R-:W-:-:S04]  /*1cc0*/  UIADD3 UR4, UR4, 0x28, URZ ;  /* 0x0000002804047890 */ /* 0x000fc8000fffe03f */
[----:B------:R-:W-:-:S09]  /*1cd0*/  UPRMT UR4, URZ, 0x654, UR4 ;  /* 0x000006543f047896 */ /* 0x000fd20008000004 */
[----:B------:R-:W-:Y:S01]  /*1ce0*/  SYNCS.ARRIVE.TRANS64.RED.A1T0 RZ, [UR4], RZ ;  /* 0x000000ffffff79a7 */ /* 0x000fe20008100404 */
[----:B------:R-:W-:Y:S05]  /*1cf0*/  @P1 BRA `(.L_x_27) ;  /* 0x0000000000041947 */ /* 0x000fea0003800000 */
[----:B------:R-:W-:Y:S01]  /*1d00*/  BPT.TRAP 0x1 ;  /* 0x000000040000795c */ /* 0x000fe20000300000 */
.L_x_27:
[----:B------:R-:W-:Y:S01]  /*1d10*/  UIADD3 UR10, UR10, 0x1, URZ ;  /* 0x000000010a0a7890 */ /* 0x000fe2000fffe03f */
[C---:B------:R-:W-:Y:S01]  /*1d20*/  ISETP.GT.AND P1, PT, R0.reuse, 0x1, PT ;  /* 0x000000010000780c */ /* 0x040fe20003f24270 */
[----:B------:R-:W-:Y:S01]  /*1d30*/  UIADD3 UR11, UR11, 0x1, URZ ;  /* 0x000000010b0b7890 */ /* 0x000fe2000fffe03f */
[----:B------:R-:W-:Y:S01]  /*1d40*/  VIADD R0, R0, 0xffffffff ;  /* 0xffffffff00007836 */ /* 0x000fe20000000000 */
[----:B------:R-:W-:Y:S02]  /*1d50*/  UISETP.NE.AND UP0, UPT, UR10, 0x5, UPT ;  /* 0x000000050a00788c */ /* 0x000fe4000bf05270 */
[----:B------:R-:W-:Y:S02]  /*1d60*/  UISETP.NE.AND UP1, UPT, UR11, 0x5, UPT ;  /* 0x000000050b00788c */ /* 0x000fe4000bf25270 */
[----:B------:R-:W-:Y:S02]  /*1d70*/  USEL UR4, URZ, 0x1, UP0 ;  /* 0x000000013f047887 */ /* 0x000fe40008000000 */
[----:B------:R-:W-:-:S02]  /*1d80*/  USEL UR10, UR10, URZ, UP0 ;  /* 0x0000003f0a0a7287 */ /* 0x000fc40008000000 */
[----:B------:R-:W-:Y:S02]  /*1d90*/  USEL UR11, UR11, URZ, UP1 ;  /* 0x0000003f0b0b7287 */ /* 0x000fe40008800000 */
[----:B------:R-:W-:Y:S01]  /*1da0*/  LOP3.LUT R5, R5, UR4, RZ, 0x3c, !PT ;  /* 0x0000000405057c12 */ /* 0x000fe2000f8e3cff */
[----:B------:R-:W-:Y:S09]  /*1db0*/  @P1 BRA `(.L_x_28) ;  /* 0xfffffffc00041947 */ /* 0x000ff2000383ffff */
.L_x_21:
[----:B-12---:R-:W1:Y:S01]  /*1dc0*/  LDC R0, c[0x0][0x28c] ;  /* 0x0000a300ff007b82 */ /* 0x006e620000000800 */
[----:B------:R2:W-:Y:S01]  /*1dd0*/  SYNCS.ARRIVE.TRANS64.A1T0 RZ, [R158+UR45], RZ ;  /* 0x000000ff9eff79a7 */ /* 0x0005e2000810002d */
[----:B-1----:R-:W-:-:S13]  /*1de0*/  ISETP.GE.AND P1, PT, R0, 0x1, PT ;  /* 0x000000010000780c */ /* 0x002fda0003f26270 */
[----:B--2---:R-:W-:Y:S05]  /*1df0*/  @!P1 BRA `(.L_x_29) ;  /* 0x0000000000349947 */ /* 0x004fea0003800000 */
[----:B------:R-:W-:Y:S05]  /*1e00*/  @!P0 BRA `(.L_x_30) ;  /* 0x0000000000048947 */ /* 0x000fea0003800000 */
[----:B------:R-:W-:Y:S01]  /*1e10*/  BPT.TRAP 0x1 ;  /* 0x000000040000795c */ /* 0x000fe20000300000 */
.L_x_30:
[----:B------:R-:W-:Y:S01]  /*1e20*/  UIADD3 UR6, UR43, UR36, URZ ;  /* 0x000000242b067290 */ /* 0x000fe2000fffe03f */
[----:B------:R-:W-:-:S03]  /*1e30*/  ISETP.GT.U32.AND P0, PT, R16, 0x1, PT ;  /* 0x000000011000780c */ /* 0x000fc60003f04070 */
[----:B------:R-:W-:-:S04]  /*1e40*/  UIMAD.WIDE.U32 UR4, UR6, -0x33333333, URZ ;  /* 0xcccccccd060478a5 */ /* 0x000fc8000f8e003f */
[----:B------:R-:W-:-:S04]  /*1e50*/  USHF.R.U32.HI UR4, URZ, 0x2, UR5 ;  /* 0x000000023f047899 */ /* 0x000fc80008011605 */
[----:B------:R-:W-:-:S04]  /*1e60*/  UIMAD UR6, UR4, -0x5, UR6 ;  /* 0xfffffffb040678a4 */ /* 0x000fc8000f8e0206 */
[----:B------:R-:W-:-:S04]  /*1e70*/  ULEA UR6, UR6, UR41, 0x3 ;  /* 0x0000002906067291 */ /* 0x000fc8000f8e183f */
[----:B------:R-:W-:-:S04]  /*1e80*/  UIADD3 UR6, UR6, 0x28, URZ ;  /* 0x0000002806067890 */ /* 0x000fc8000fffe03f */
[----:B------:R-:W-:-:S09]  /*1e90*/  UPRMT UR6, URZ, 0x654, UR6 ;  /* 0x000006543f067896 */ /* 0x000fd20008000006 */
[----:B------:R-:W-:Y:S01]  /*1ea0*/  SYNCS.ARRIVE.TRANS64.RED.A1T0 RZ, [UR6], RZ ;  /* 0x000000ffffff79a7 */ /* 0x000fe20008100406 */
[----:B------:R-:W-:Y:S05]  /*1eb0*/  @P0 BRA `(.L_x_29) ;  /* 0x0000000000040947 */ /* 0x000fea0003800000 */
[----:B------:R-:W-:Y:S01]  /*1ec0*/  BPT.TRAP 0x1 ;  /* 0x000000040000795c */ /* 0x000fe20000300000 */
.L_x_29:
[----:B------:R-:W-:Y:S01]  /*1ed0*/  SHF.L.U32 R0, R173, 0x1f, RZ ;  /* 0x0000001fad007819 */ /* 0x000fe200000006ff */
[----:B------:R-:W-:Y:S01]  /*1ee0*/  UIADD3 UR36, UR44, UR36, URZ ;  /* 0x000000242c247290 */ /* 0x000fe2000fffe03f */
[----:B------:R-:W1:Y:S01]  /*1ef0*/  LDC R15, c[0x0][0x288] ;  /* 0x0000a200ff0f7b82 */ /* 0x000e620000000800 */
[----:B------:R-:W-:Y:S01]  /*1f00*/  UISETP.GE.U32.AND UP1, UPT, UR44, 0x5, UPT ;  /* 0x000000052c00788c */ /* 0x000fe2000bf26070 */
[----:B------:R-:W-:Y:S01]  /*1f10*/  IMAD.SHL.U32 R8, R156, 0x2, RZ ;  /* 0x000000029c087824 */ /* 0x000fe200078e00ff */
[----:B------:R-:W-:Y:S02]  /*1f20*/  UISETP.GT.U32.AND UP0, UPT, UR36, 0x4, UPT ;  /* 0x000000042400788c */ /* 0x000fe4000bf04070 */
[----:B------:R-:W-:Y:S02]  /*1f30*/  UIMAD.WIDE.U32 UR4, UR36, -0x33333333, URZ ;  /* 0xcccccccd240478a5 */ /* 0x000fe4000f8e003f */
[----:B------:R-:W-:Y:S01]  /*1f40*/  UISETP.LT.U32.AND UP0, UPT, UR44, 0x5, UP0 ;  /* 0x000000052c00788c */ /* 0x000fe20008701070 */
[----:B------:R-:W2:Y:S01]  /*1f50*/  SYNCS.PHASECHK.TRANS64.TRYWAIT P0, [R157+UR42+0x10], R0 ;  /* 0x000010009d0075a7 */ /* 0x000ea2000800016a */
[----:B------:R-:W-:Y:S01]  /*1f60*/  USHF.R.U32.HI UR4, URZ, 0x2, UR5 ;  /* 0x000000023f047899 */ /* 0x000fe20008011605 */
[----:B------:R-:W-:Y:S01]  /*1f70*/  SHF.R.S32.HI R9, RZ, 0x1f, R8 ;  /* 0x0000001fff097819 */ /* 0x000fe20000011408 */
[----:B------:R-:W-:-:S02]  /*1f80*/  USEL UR6, URZ, 0x1, !UP0 ;  /* 0x000000013f067887 */ /* 0x000fc4000c000000 */
[----:B------:R-:W-:Y:S02]  /*1f90*/  UIMAD UR36, UR4, -0x5, UR36 ;  /* 0xfffffffb042478a4 */ /* 0x000fe4000f8e0224 */
[----:B------:R-:W-:-:S04]  /*1fa0*/  ULOP3.LUT UR40, UR40, UR6, URZ, 0x3c, !UPT ;  /* 0x0000000628287292 */ /* 0x000fc8000f8e3c3f */
[----:B------:R-:W-:Y:S01]  /*1fb0*/  @UP1 ULOP3.LUT UR40, UR40, 0x1, UR4, 0x78, !UPT ;  /* 0x0000000128281892 */ /* 0x000fe2000f8e7804 */
[----:B-12---:R-:W-:Y:S11]  /*1fc0*/  @!P0 BRA `(.L_x_31) ;  /* 0x0000009400a88947 */ /* 0x006ff60003800000 */
.L_x_314:
[----:B------:R-:W-:Y:S01]  /*1fd0*/  IMAD.SHL.U32 R14, R19, 0x40, RZ ;  /* 0x00000040130e7824 */ /* 0x000fe200078e00ff */
[----:B------:R-:W-:Y:S01]  /*1fe0*/  ULDC UR6, c[0x0][0x284] ;  /* 0x0000a10000067ab9 */ /* 0x000fe20000000800 */
[----:B0-----:R-:W-:Y:S01]  /*1ff0*/  IMAD.SHL.U32 R12, R22, 0x100, RZ ;  /* 0x00000100160c7824 */ /* 0x001fe200078e00ff */
[----:B------:R-:W-:Y:S01]  /*2000*/  SHF.R.S32.HI R165, RZ, 0x1f, R2 ;  /* 0x0000001fffa57819 */ /* 0x000fe20000011402 */
[----:B------:R-:W-:Y:S01]  /*2010*/  ULDC.64 UR4, c[0x0][0x5d0] ;  /* 0x0001740000047ab9 */ /* 0x000fe20000000a00 */
[----:B------:R-:W-:Y:S01]  /*2020*/  ISETP.GE.AND P0, PT, R14, UR6, PT ;  /* 0x000000060e007c0c */ /* 0x000fe2000bf06270 */
[----:B------:R-:W-:Y:S01]  /*2030*/  IMAD.WIDE.U32 R4, R2, UR4, R8 ;  /* 0x0000000402047c25 */ /* 0x000fe2000f8e0008 */
[----:B------:R-:W-:Y:S02]  /*2040*/  SHF.R.S32.HI R13, RZ, 0x1f, R12 ;  /* 0x0000001fff0d7819 */ /* 0x000fe4000001140c */
[C---:B------:R-:W-:Y:S01]  /*2050*/  ISETP.GE.OR P0, PT, R12.reuse, R15, P0 ;  /* 0x0000000f0c00720c */ /* 0x040fe20000706670 */
[----:B------:R-:W-:Y:S01]  /*2060*/  IMAD R3, R165, UR4, RZ ;  /* 0x00000004a5037c24 */ /* 0x000fe2000f8e02ff */
[----:B------:R-:W-:-:S03]  /*2070*/  IADD3 R6, P1, R12, R4, RZ ;  /* 0x000000040c067210 */ /* 0x000fc60007f3e0ff */
[----:B------:R-:W-:-:S05]  /*2080*/  IMAD R3, R2, UR5, R3 ;  /* 0x0000000502037c24 */ /* 0x000fca000f8e0203 */
[----:B------:R-:W-:-:S03]  /*2090*/  IADD3.X R7, R13, R5, R3, P1, !PT ;  /* 0x000000050d077210 */ /* 0x000fc60000ffe403 */
[----:B------:R-:W-:Y:S05]  /*20a0*/  @P0 BRA `(.L_x_32) ;  /* 0x0000007c000c0947 */ /* 0x000fea0003800000 */
[----:B------:R-:W0:Y:S01]  /*20b0*/  LDC.64 R10, c[0x0][0x5c8] ;  /* 0x00017200ff0a7b82 */ /* 0x000e220000000a00 */
[----:B-----5:R-:W-:Y:S01]  /*20c0*/  FSETP.NEU.AND P0, PT, R152, RZ, PT ;  /* 0x000000ff9800720b */ /* 0x020fe20003f0d000 */
[----:B------:R-:W-:Y:S01]  /*20d0*/  IMAD R3, R156, -0x2, R15 ;  /* 0xfffffffe9c037824 */ /* 0x000fe200078e020f */
[----:B------:R-:W-:Y:S01]  /*20e0*/  BSSY B0, `(.L_x_32) ;  /* 0x00007bf000007945 */ /* 0x000fe20003800000 */
[----:B------:R-:W-:-:S04]  /*20f0*/  IMAD.WIDE R162, R19, 0x40, R154 ;  /* 0x0000004013a27825 */ /* 0x000fc800078e029a */
[----:B-1----:R-:W-:Y:S02]  /*2100*/  IMAD.IADD R0, R3, 0x1, -R12 ;  /* 0x0000000103007824 */ /* 0x002fe400078e0a0c */
[----:B------:R-:W-:-:S03]  /*2110*/  IMAD.IADD R3, R161, 0x1, -R14 ;  /* 0x00000001a1037824 */ /* 0x000fc600078e0a0e */
[----:B------:R-:W-:-:S04]  /*2120*/  ISETP.GT.AND P2, PT, R0, RZ, PT ;  /* 0x000000ff0000720c */ /* 0x000fc80003f44270 */
[----:B------:R-:W-:Y:S01]  /*2130*/  ISETP.GT.AND P1, PT, R3, RZ, P2 ;  /* 0x000000ff0300720c */ /* 0x000fe20001724270 */
[-C--:B0-----:R-:W-:Y:S02]  /*2140*/  IMAD R4, R163, R10.reuse, RZ ;  /* 0x0000000aa3047224 */ /* 0x081fe400078e02ff */
[----:B------:R-:W-:-:S04]  /*2150*/  IMAD.WIDE.U32 R6, R162, R10, R6 ;  /* 0x0000000aa2067225 */ /* 0x000fc800078e0006 */
[----:B------:R-:W-:-:S04]  /*2160*/  IMAD R5, R162, R11, R4 ;  /* 0x0000000ba2057224 */ /* 0x000fc800078e0204 */
[----:B------:R-:W-:Y:S01]  /*2170*/  IMAD.IADD R179, R7, 0x1, R5 ;  /* 0x0000000107b37824 */ /* 0x000fe200078e0205 */
[----:B------:R-:W-:Y:S06]  /*2180*/  @!P0 BRA `(.L_x_33) ;  /* 0x0000005400a08947 */ /* 0x000fec0003800000 */
[----:B------:R-:W0:Y:S01]  /*2190*/  LDC.64 R20, c[0x0][0x5b8] ;  /* 0x00016e00ff147b82 */ /* 0x000e220000000a00 */
[----:B------:R-:W-:-:S07]  /*21a0*/  ULDC.64 UR4, c[0x0][0x5c0] ;  /* 0x0001700000047ab9 */ /* 0x000fce0000000a00 */
[----:B------:R-:W1:Y:S08]  /*21b0*/  LDC.64 R166, c[0x0][0x5b0] ;  /* 0x00016c00ffa67b82 */ /* 0x000e700000000a00 */
[----:B------:R-:W2:Y:S01]  /*21c0*/  LDC.64 R14, c[0x0][0x5a8] ;  /* 0x00016a00ff0e7b82 */ /* 0x000ea20000000a00 */
[-C--:B0-----:R-:W-:Y:S02]  /*21d0*/  IMAD R7, R165, R20.reuse, RZ ;  /* 0x00000014a5077224 */ /* 0x081fe400078e02ff */
[----:B------:R-:W-:-:S04]  /*21e0*/  IMAD.WIDE.U32 R4, R2, R20, R8 ;  /* 0x0000001402047225 */ /* 0x000fc800078e0008 */
[----:B------:R-:W-:Y:S01]  /*21f0*/  IMAD R175, R2, R21, R7 ;  /* 0x0000001502af7224 */ /* 0x000fe200078e0207 */
[----:B------:R-:W-:Y:S01]  /*2200*/  IADD3 R164, P0, R12, R4, RZ ;  /* 0x000000040ca47210 */ /* 0x000fe20007f1e0ff */
[----:B-1----:R-:W-:-:S03]  /*2210*/  IMAD R4, R163, R166, RZ ;  /* 0x000000a6a3047224 */ /* 0x002fc600078e02ff */
[----:B------:R-:W-:Y:S01]  /*2220*/  IADD3.X R165, R13, R5, R175, P0, !PT ;  /* 0x000000050da57210 */ /* 0x000fe200007fe4af */
[C---:B------:R-:W-:Y:S02]  /*2230*/  IMAD R177, R162.reuse, R167, R4 ;  /* 0x000000a7a2b17224 */ /* 0x040fe400078e0204 */
[----:B------:R-:W-:-:S04]  /*2240*/  IMAD.WIDE.U32 R4, R162, R166, R164 ;  /* 0x000000a6a2047225 */ /* 0x000fc800078e00a4 */
[----:B------:R-:W-:Y:S01]  /*2250*/  IMAD.IADD R5, R5, 0x1, R177 ;  /* 0x0000000105057824 */ /* 0x000fe200078e02b1 */
[----:B--2---:R-:W-:-:S04]  /*2260*/  LEA R168, P0, R4, R14, 0x1 ;  /* 0x0000000e04a87211 */ /* 0x004fc800078008ff */
[----:B------:R-:W-:-:S05]  /*2270*/  LEA.HI.X R169, R4, R15, R5, 0x1, P0 ;  /* 0x0000000f04a97211 */ /* 0x000fca00000f0c05 */
[----:B------:R0:W2:Y:S01]  /*2280*/  @P1 LDG.E.LTC128B.U16 R19, desc[UR38][R168.64] ;  /* 0x00000026a8131981 */ /* 0x0000a2000c1e1520 */
[----:B------:R-:W-:Y:S01]  /*2290*/  IMAD.WIDE.U32 R4, R162, R166, R12 ;  /* 0x000000a6a2047225 */ /* 0x000fe200078e000c */
[----:B------:R-:W-:Y:S02]  /*22a0*/  BSSY B1, `(.L_x_34) ;  /* 0x0000014000017945 */ /* 0x000fe40003800000 */
[----:B------:R-:W-:-:S04]  /*22b0*/  IADD3 R170, P0, R8, R4, RZ ;  /* 0x0000000408aa7210 */ /* 0x000fc80007f1e0ff */
[----:B------:R-:W-:Y:S01]  /*22c0*/  IADD3.X R171, R9, R177, R5, P0, !PT ;  /* 0x000000b109ab7210 */ /* 0x000fe200007fe405 */
[----:B0-----:R-:W-:Y:S01]  /*22d0*/  IMAD.SHL.U32 R168, R166, 0x8, RZ ;  /* 0x00000008a6a87824 */ /* 0x001fe200078e00ff */
[----:B------:R-:W-:Y:S02]  /*22e0*/  LEA R4, P0, R6, UR4, 0x1 ;  /* 0x0000000406047c11 */ /* 0x000fe4000f8008ff */
[----:B------:R-:W-:Y:S01]  /*22f0*/  SHF.L.U64.HI R169, R166, 0x3, R167 ;  /* 0x00000003a6a97819 */ /* 0x000fe200000102a7 */
[----:B------:R-:W-:Y:S01]  /*2300*/  IMAD.WIDE.U32 R170, R2, R20, R170 ;  /* 0x0000001402aa7225 */ /* 0x000fe200078e00aa */
[----:B------:R-:W-:Y:S02]  /*2310*/  LEA.HI.X R5, R6, UR5, R179, 0x1, P0 ;  /* 0x0000000506057c11 */ /* 0x000fe400080f0cb3 */
[----:B------:R-:W-:Y:S02]  /*2320*/  ISETP.GT.AND P0, PT, R0, 0x1, PT ;  /* 0x000000010000780c */ /* 0x000fe40003f04270 */
[----:B------:R-:W-:-:S02]  /*2330*/  LEA R6, P4, R170, R14, 0x1 ;  /* 0x0000000eaa067211 */ /* 0x000fc400078808ff */
[----:B------:R-:W-:Y:S01]  /*2340*/  ISETP.GT.AND P3, PT, R3, RZ, P0 ;  /* 0x000000ff0300720c */ /* 0x000fe20000764270 */
[----:B--2---:R-:W-:-:S05]  /*2350*/  HADD2.F32 R7, -RZ, R19.H0_H0 ;  /* 0x20000013ff077230 */ /* 0x004fca0000004100 */
[----:B------:R-:W-:-:S04]  /*2360*/  FMUL R7, R7, R152 ;  /* 0x0000009807077220 */ /* 0x000fc80000400000 */
[----:B------:R-:W-:-:S05]  /*2370*/  FFMA R7, R24, R153, R7 ;  /* 0x0000009918077223 */ /* 0x000fca0000000007 */
[----:B------:R-:W-:Y:S01]  /*2380*/  F2FP.F16.F32.PACK_AB R21, RZ, R7 ;  /* 0x00000007ff15723e */ /* 0x000fe200000000ff */
[----:B------:R-:W-:-:S04]  /*2390*/  IMAD.IADD R7, R175, 0x1, R171 ;  /* 0x00000001af077824 */ /* 0x000fc800078e02ab */
[----:B------:R0:W-:Y:S01]  /*23a0*/  @P1 STG.E.U16 desc[UR38][R4.64], R21 ;  /* 0x0000001504001986 */ /* 0x0001e2000c101526 */
[----:B------:R-:W-:Y:S01]  /*23b0*/  LEA.HI.X R7, R170, R15, R7, 0x1, P4 ;  /* 0x0000000faa077211 */ /* 0x000fe200020f0c07 */
[----:B------:R-:W-:Y:S06]  /*23c0*/  @!P3 BRA `(.L_x_35) ;  /* 0x000000000004b947 */ /* 0x000fec0003800000 */
[----:B------:R1:W5:Y:S02]  /*23d0*/  LDG.E.LTC128B.U16 R19, desc[UR38][R6.64+0x2] ;  /* 0x0000022606137981 */ /* 0x000364000c1e1520 */
.L_x_35:
[----:B------:R-:W-:Y:S05]  /*23e0*/  BSYNC B1 ;  /* 0x0000000000017941 */ /* 0x000fea0003800000 */
.L_x_34:
[----:B0----5:R-:W-:Y:S01]  /*23f0*/  HADD2.F32 R21, -RZ, R19.H0_H0 ;  /* 0x20000013ff157230 */ /* 0x021fe20000004100 */
[----:B------:R-:W-:Y:S01]  /*2400*/  ISETP.GT.AND P2, PT, R3, 0x8, P2 ;  /* 0x000000080300780c */ /* 0x000fe20001744270 */
[----:B------:R-:W-:-:S04]  /*2410*/  IMAD.WIDE.U32 R168, R162, R166, R168 ;  /* 0x000000a6a2a87225 */ /* 0x000fc800078e00a8 */
[----:B------:R-:W-:Y:S01]  /*2420*/  FMUL R22, R21, R152 ;  /* 0x0000009815167220 */ /* 0x000fe20000400000 */
[----:B------:R-:W-:Y:S01]  /*2430*/  IMAD.IADD R177, R177, 0x1, R169 ;  /* 0x00000001b1b17824 */ /* 0x000fe200078e02a9 */
[----:B------:R-:W-:Y:S02]  /*2440*/  IADD3 R21, P1, R164, R168, RZ ;  /* 0x000000a8a4157210 */ /* 0x000fe40007f3e0ff */
[----:B------:R-:W-:-:S03]  /*2450*/  FFMA R22, R25, R153, R22 ;  /* 0x0000009919167223 */ /* 0x000fc60000000016 */
[----:B------:R-:W-:Y:S01]  /*2460*/  IMAD.X R164, R177, 0x1, R165, P1 ;  /* 0x00000001b1a47824 */ /* 0x000fe200008e06a5 */
[C---:B------:R-:W-:Y:S02]  /*2470*/  LEA R24, P1, R21.reuse, R14, 0x1 ;  /* 0x0000000e15187211 */ /* 0x040fe400078208ff */
[----:B------:R-:W-:Y:S02]  /*2480*/  F2FP.F16.F32.PACK_AB R22, RZ, R22 ;  /* 0x00000016ff16723e */ /* 0x000fe400000000ff */
[----:B------:R-:W-:Y:S02]  /*2490*/  LEA.HI.X R25, R21, R15, R164, 0x1, P1 ;  /* 0x0000000f15197211 */ /* 0x000fe400008f0ca4 */
[----:B------:R-:W-:Y:S02]  /*24a0*/  PRMT R21, R22, 0x7610, R21 ;  /* 0x0000761016157816 */ /* 0x000fe40000000015 */
[----:B------:R-:W-:-:S03]  /*24b0*/  PRMT R22, R19, 0x7610, R22 ;  /* 0x0000761013167816 */ /* 0x000fc60000000016 */
[----:B------:R0:W-:Y:S04]  /*24c0*/  @P3 STG.E.U16 desc[UR38][R4.64+0x2], R21 ;  /* 0x0000021504003986 */ /* 0x0001e8000c101526 */
[----:B------:R-:W2:Y:S01]  /*24d0*/  @P2 LDG.E.LTC128B.U16 R22, desc[UR38][R24.64] ;  /* 0x0000002618162981 */ /* 0x000ea2000c1e1520 */
[----:B------:R-:W-:Y:S01]  /*24e0*/  IADD3 R8, P1, P3, R8, R168, R12 ;  /* 0x000000a808087210 */ /* 0x000fe20007b3e00c */
[----:B------:R-:W-:Y:S01]  /*24f0*/  BSSY B1, `(.L_x_36) ;  /* 0x0000011000017945 */ /* 0x000fe20003800000 */
[C---:B------:R-:W-:Y:S02]  /*2500*/  SHF.L.U64.HI R11, R10.reuse, 0x4, R11 ;  /* 0x000000040a0b7819 */ /* 0x040fe4000001020b */
[----:B------:R-:W-:Y:S02]  /*2510*/  IADD3.X R9, R9, R177, R13, P1, P3 ;  /* 0x000000b109097210 */ /* 0x000fe40000fe640d */
[----:B------:R-:W-:-:S02]  /*2520*/  LEA R10, P1, R10, R4, 0x4 ;  /* 0x000000040a0a7211 */ /* 0x000fc400078220ff */
[----:B------:R-:W-:Y:S01]  /*2530*/  ISETP.GT.AND P0, PT, R3, 0x8, P0 ;  /* 0x000000080300780c */ /* 0x000fe20000704270 */
[----:B0-----:R-:W-:-:S04]  /*2540*/  IMAD.WIDE.U32 R20, R2, R20, R8 ;  /* 0x0000001402147225 */ /* 0x001fc800078e0008 */
[----:B------:R-:W-:Y:S01]  /*2550*/  IMAD.X R11, R11, 0x1, R5, P1 ;  /* 0x000000010b0b7824 */ /* 0x000fe200008e0605 */
[----:B------:R-:W-:Y:S01]  /*2560*/  LEA R8, P3, R20, R14, 0x1 ;  /* 0x0000000e14087211 */ /* 0x000fe200078608ff */
[----:B------:R-:W-:-:S05]  /*2570*/  IMAD.IADD R2, R175, 0x1, R21 ;  /* 0x00000001af027824 */ /* 0x000fca00078e0215 */
[----:B------:R-:W-:Y:S01]  /*2580*/  LEA.HI.X R9, R20, R15, R2, 0x1, P3 ;  /* 0x0000000f14097211 */ /* 0x000fe200018f0c02 */
[----:B--2---:R-:W-:-:S05]  /*2590*/  HADD2.F32 R19, -RZ, R22.H0_H0 ;  /* 0x20000016ff137230 */ /* 0x004fca0000004100 */
[----:B------:R-:W-:-:S04]  /*25a0*/  FMUL R19, R19, R152 ;  /* 0x0000009813137220 */ /* 0x000fc80000400000 */
[----:B------:R-:W-:-:S05]  /*25b0*/  FFMA R19, R26, R153, R19 ;  /* 0x000000991a137223 */ /* 0x000fca0000000013 */
[----:B------:R-:W-:-:S05]  /*25c0*/  F2FP.F16.F32.PACK_AB R19, RZ, R19 ;  /* 0x00000013ff13723e */ /* 0x000fca00000000ff */
[----:B------:R0:W-:Y:S01]  /*25d0*/  @P2 STG.E.U16 desc[UR38][R10.64], R19 ;  /* 0x000000130a002986 */ /* 0x0001e2000c101526 */
[----:B------:R-:W-:Y:S05]  /*25e0*/  @!P0 BRA `(.L_x_37) ;  /* 0x0000000000048947 */ /* 0x000fea0003800000 */
[----:B------:R2:W5:Y:S02]  /*25f0*/  LDG.E.LTC128B.U16 R22, desc[UR38][R8.64+0x2] ;  /* 0x0000022608167981 */ /* 0x000564000c1e1520 */
.L_x_37:
[----:B------:R-:W-:Y:S05]  /*2600*/  BSYNC B1 ;  /* 0x0000000000017941 */ /* 0x000fea0003800000 */
.L_x_36:
[----:B-----5:R-:W-:Y:S01]  /*2610*/  HADD2.F32 R13, -RZ, R22.H0_H0 ;  /* 0x20000016ff0d7230 */ /* 0x020fe20000004100 */
[----:B------:R-:W-:Y:S01]  /*2620*/  ISETP.GT.AND P1, PT, R0, 0x8, PT ;  /* 0x000000080000780c */ /* 0x000fe20003f24270 */
[----:B------:R-:W-:Y:S03]  /*2630*/  BSSY B1, `(.L_x_38) ;  /* 0x0000008000017945 */ /* 0x000fe60003800000 */
[----:B------:R-:W-:Y:S01]  /*2640*/  FMUL R2, R13, R152 ;  /* 0x000000980d027220 */ /* 0x000fe20000400000 */
[----:B------:R-:W-:-:S03]  /*2650*/  ISETP.GT.AND P2, PT, R3, RZ, P1 ;  /* 0x000000ff0300720c */ /* 0x000fc60000f44270 */
[----:B------:R-:W-:-:S05]  /*2660*/  FFMA R2, R27, R153, R2 ;  /* 0x000000991b027223 */ /* 0x000fca0000000002 */
[----:B------:R-:W-:-:S05]  /*2670*/  F2FP.F16.F32.PACK_AB R2, RZ, R2 ;  /* 0x00000002ff02723e */ /* 0x000fca00000000ff */
[----:B------:R3:W-:Y:S01]  /*2680*/  @P0 STG.E.U16 desc[UR38][R10.64+0x2], R2 ;  /* 0x000002020a000986 */ /* 0x0007e2000c101526 */
[----:B------:R-:W-:Y:S05]  /*2690*/  @!P2 BRA `(.L_x_39) ;  /* 0x000000000004a947 */ /* 0x000fea0003800000 */
[----:B------:R4:W5:Y:S02]  /*26a0*/  LDG.E.LTC128B.U16 R22, desc[UR38][R6.64+0x10] ;  /* 0x0000102606167981 */ /* 0x000964000c1e1520 */
.L_x_39:
[----:B------:R-:W-:Y:S05]  /*26b0*/  BSYNC B1 ;  /* 0x0000000000017941 */ /* 0x000fea0003800000 */
.L_x_38:
        /* <DEDUP_REMOVED lines=10> */
.L_x_41:
[----:B------:R-:W-:Y:S05]  /*2760*/  BSYNC B1 ;  /* 0x0000000000017941 */ /* 0x000fea0003800000 */
.L_x_40:
[----:B0----5:R-:W-:Y:S01]  /*2770*/  HADD2.F32 R13, -RZ, R22.H0_H0 ;  /* 0x20000016ff0d7230 */ /* 0x021fe20000004100 */
[----:B------:R-:W-:Y:S01]  /*2780*/  ISETP.GT.AND P1, PT, R3, 0x8, P1 ;  /* 0x000000080300780c */ /* 0x000fe20000f24270 */
[----:B------:R-:W-:Y:S03]  /*2790*/  BSSY B1, `(.L_x_42) ;  /* 0x0000007000017945 */ /* 0x000fe60003800000 */
[----:B---3--:R-:W-:-:S04]  /*27a0*/  FMUL R2, R13, R152 ;  /* 0x000000980d027220 */ /* 0x008fc80000400000 */
[----:B------:R-:W-:-:S05]  /*27b0*/  FFMA R2, R29, R153, R2 ;  /* 0x000000991d027223 */ /* 0x000fca0000000002 */
[----:B------:R-:W-:-:S05]  /*27c0*/  F2FP.F16.F32.PACK_AB R2, RZ, R2 ;  /* 0x00000002ff02723e */ /* 0x000fca00000000ff */
[----:B------:R0:W-:Y:S01]  /*27d0*/  @P3 STG.E.U16 desc[UR38][R4.64+0x12], R2 ;  /* 0x0000120204003986 */ /* 0x0001e2000c101526 */
[----:B------:R-:W-:Y:S05]  /*27e0*/  @!P1 BRA `(.L_x_43) ;  /* 0x0000000000049947 */ /* 0x000fea0003800000 */
[----:B------:R3:W5:Y:S02]  /*27f0*/  LDG.E.LTC128B.U16 R22, desc[UR38][R8.64+0x10] ;  /* 0x0000102608167981 */ /* 0x000764000c1e1520 */
.L_x_43:
[----:B------:R-:W-:Y:S05]  /*2800*/  BSYNC B1 ;  /* 0x0000000000017941 */ /* 0x000fea0003800000 */
.L_x_42:
[----:B-----5:R-:W-:Y:S01]  /*2810*/  HADD2.F32 R13, -RZ, R22.H0_H0 ;  /* 0x20000016ff0d7230 */ /* 0x020fe20000004100 */
[----:B------:R-:W-:Y:S01]  /*2820*/  ISETP.GT.AND P0, PT, R3, 0x8, P0 ;  /* 0x000000080300780c */ /* 0x000fe20000704270 */
[----:B------:R-:W-:Y:S03]  /*2830*/  BSSY B1, `(.L_x_44) ;  /* 0x0000007000017945 */ /* 0x000fe60003800000 */
[----:B------:R-:W-:-:S04]  /*2840*/  FMUL R13, R13, R152 ;  /* 0x000000980d0d7220 */ /* 0x000fc80000400000 */
[----:B------:R-:W-:-:S05]  /*2850*/  FFMA R13, R30, R153, R13 ;  /* 0x000000991e0d7223 */ /* 0x000fca000000000d */
[----:B------:R-:W-:-:S05]  /*2860*/  F2FP.F16.F32.PACK_AB R13, RZ, R13 ;  /* 0x0000000dff0d723e */ /* 0x000fca00000000ff */
[----:B------:R0:W-:Y:S01]  /*2870*/  @P1 STG.E.U16 desc[UR38][R10.64+0x10], R13 ;  /* 0x0000100d0a001986 */ /* 0x0001e2000c101526 */
[----:B------:R-:W-:Y:S05]  /*2880*/  @!P0 BRA `(.L_x_45) ;  /* 0x0000000000048947 */ /* 0x000fea0003800000 */
[----:B------:R0:W5:Y:S02]  /*2890*/  LDG.E.LTC128B.U16 R22, desc[UR38][R8.64+0x12] ;  /* 0x0000122608167981 */ /* 0x000164000c1e1520 */
.L_x_45:
[----:B------:R-:W-:Y:S05]  /*28a0*/  BSYNC B1 ;  /* 0x0000000000017941 */ /* 0x000fea0003800000 */
.L_x_44:
[----:B0----5:R-:W-:Y:S01]  /*28b0*/  HADD2.F32 R13, -RZ, R22.H0_H0 ;  /* 0x20000016ff0d7230 */ /* 0x021fe20000004100 */
        /* <DEDUP_REMOVED lines=9> */
.L_x_47:
[----:B------:R-:W-:Y:S05]  /*2950*/  BSYNC B1 ;  /* 0x0000000000017941 */ /* 0x000fea0003800000 */
.L_x_46:
        /* <DEDUP_REMOVED lines=10> */
.L_x_49:
[----:B------:R-:W-:Y:S05]  /*2a00*/  BSYNC B1 ;  /* 0x0000000000017941 */ /* 0x000fea0003800000 */
.L_x_48:
[----:B0----5:R-:W-:Y:S01]  /*2a10*/  HADD2.F32 R13, -RZ, R22.H0_H0 ;  /* 0x20000016ff0d7230 */ /* 0x021fe20000004100 */
        /* <DEDUP_REMOVED lines=8> */
.L_x_51:
[----:B------:R-:W-:Y:S05]  /*2aa0*/  BSYNC B1 ;  /* 0x0000000000017941 */ /* 0x000fea0003800000 */
.L_x_50:
        /* <DEDUP_REMOVED lines=9> */
.L_x_53:
[----:B------:R-:W-:Y:S05]  /*2b40*/  BSYNC B1 ;  /* 0x0000000000017941 */ /* 0x000fea0003800000 */
.L_x_52:
        /* <DEDUP_REMOVED lines=10> */
.L_x_55:
[----:B------:R-:W-:Y:S05]  /*2bf0*/  BSYNC B1 ;  /* 0x0000000000017941 */ /* 0x000fea0003800000 */
.L_x_54:
        /* <DEDUP_REMOVED lines=10> */
.L_x_57:
[----:B------:R-:W-:Y:S05]  /*2ca0*/  BSYNC B1 ;  /* 0x0000000000017941 */ /* 0x000fea0003800000 */
.L_x_56:
        /* <DEDUP_REMOVED lines=9> */
.L_x_59:
[----:B------:R-:W-:Y:S05]  /*2d40*/  BSYNC B1 ;  /* 0x0000000000017941 */ /* 0x000fea0003800000 */
.L_x_58:
        /* <DEDUP_REMOVED lines=9> */
.L_x_61:
[----:B------:R-:W-:Y:S05]  /*2de0*/  BSYNC B1 ;  /* 0x0000000000017941 */ /* 0x000fea0003800000 */
.L_x_60:
        /* <DEDUP_REMOVED lines=10> */
.L_x_63:
[----:B------:R-:W-:Y:S05]  /*2e90*/  BSYNC B1 ;  /* 0x0000000000017941 */ /* 0x000fea0003800000 */
.L_x_62:
        /* <DEDUP_REMOVED lines=10> */
.L_x_65:
[----:B------:R-:W-:Y:S05]  /*2f40*/  BSYNC B1 ;  /* 0x0000000000017941 */ /* 0x000fea0003800000 */
.L_x_64:
        /* <DEDUP_REMOVED lines=9> */
.L_x_67:
[----:B------:R-:W-:Y:S05]  /*2fe0*/  BSYNC B1 ;  /* 0x0000000000017941 */ /* 0x000fea0003800000 */
.L_x_66:
        /* <DEDUP_REMOVED lines=9> */
.L_x_69:
[----:B------:R-:W-:Y:S05]  /*3080*/  BSYNC B1 ;  /* 0x0000000000017941 */ /* 0x000fea0003800000 */
.L_x_68:
        /* <DEDUP_REMOVED lines=10> */
.L_x_71:
[----:B------:R-:W-:Y:S05]  /*3130*/  BSYNC B1 ;  /* 0x0000000000017941 */ /* 0x000fea0003800000 */
.L_x_70:
        /* <DEDUP_REMOVED lines=10> */
.L_x_73:
[----:B------:R-:W-:Y:S05]  /*31e0*/  BSYNC B1 ;  /* 0x0000000000017941 */ /* 0x000fea0003800000 */
.L_x_72:
        /* <DEDUP_REMOVED lines=9> */
.L_x_75:
[----:B------:R-:W-:Y:S05]  /*3280*/  BSYNC B1 ;  /* 0x0000000000017941 */ /* 0x000fea0003800000 */
.L_x_74:
        /* <DEDUP_REMOVED lines=9> */
.L_x_77:
[----:B------:R-:W-:Y:S05]  /*3320*/  BSYNC B1 ;  /* 0x0000000000017941 */ /* 0x000fea0003800000 */
.L_x_76:
        /* <DEDUP_REMOVED lines=10> */
.L_x_79:
[----:B------:R-:W-:Y:S05]  /*33d0*/  BSYNC B1 ;  /* 0x0000000000017941 */ /* 0x000fea0003800000 */
.L_x_78:
        /* <DEDUP_REMOVED lines=10> */
.L_x_81:
[----:B------:R-:W-:Y:S05]  /*3480*/  BSYNC B1 ;  /* 0x0000000000017941 */ /* 0x000fea0003800000 */
.L_x_80:
        /* <DEDUP_REMOVED lines=9> */
.L_x_83:
[----:B------:R-:W-:Y:S05]  /*3520*/  BSYNC B1 ;  /* 0x0000000000017941 */ /* 0x000fea0003800000 */
.L_x_82:
        /* <DEDUP_REMOVED lines=9> */
.L_x_85:
[----:B------:R-:W-:Y:S05]  /*35c0*/  BSYNC B1 ;  /* 0x0000000000017941 */ /* 0x000fea0003800000 */
.L_x_84:
        /* <DEDUP_REMOVED lines=10> */
.L_x_87:
[----:B------:R-:W-:Y:S05]  /*3670*/  BSYNC B1 ;  /* 0x0000000000017941 */ /* 0x000fea0003800000 */
.L_x_86:
        /* <DEDUP_REMOVED lines=10> */
.L_x_89:
[----:B------:R-:W-:Y:S05]  /*3720*/  BSYNC B1 ;  /* 0x0000000000017941 */ /* 0x000fea0003800000 */
.L_x_88:
        /* <DEDUP_REMOVED lines=9> */
.L_x_91:
[----:B------:R-:W-:Y:S05]  /*37c0*/  BSYNC B1 ;  /* 0x0000000000017941 */ /* 0x000fea0003800000 */
.L_x_90:
        /* <DEDUP_REMOVED lines=9> */
.L_x_93:
[----:B------:R-:W-:Y:S05]  /*3860*/  BSYNC B1 ;  /* 0x0000000000017941 */ /* 0x000fea0003800000 */
.L_x_92:
        /* <DEDUP_REMOVED lines=10> */
.L_x_95:
[----:B------:R-:W-:Y:S05]  /*3910*/  BSYNC B1 ;  /* 0x0000000000017941 */ /* 0x000fea0003800000 */
.L_x_94:
        /* <DEDUP_REMOVED lines=10> */
.L_x_97:
[----:B------:R-:W-:Y:S05]  /*39c0*/  BSYNC B1 ;  /* 0x0000000000017941 */ /* 0x000fea0003800000 */
.L_x_96:
        /* <DEDUP_REMOVED lines=9> */
.L_x_99:
[----:B------:R-:W-:Y:S05]  /*3a60*/  BSYNC B1 ;  /* 0x0000000000017941 */ /* 0x000fea0003800000 */
.L_x_98:
        /* <DEDUP_REMOVED lines=9> */
.L_x_101:
[----:B------:R-:W-:Y:S05]  /*3b00*/  BSYNC B1 ;  /* 0x0000000000017941 */ /* 0x000fea0003800000 */
.L_x_100:
        /* <DEDUP_REMOVED lines=10> */
.L_x_103:
[----:B------:R-:W-:Y:S05]  /*3bb0*/  BSYNC B1 ;  /* 0x0000000000017941 */ /* 0x000fea0003800000 */
.L_x_102:
        /* <DEDUP_REMOVED lines=10> */
.L_x_105:
[----:B------:R-:W-:Y:S05]  /*3c60*/  BSYNC B1 ;  /* 0x0000000000017941 */ /* 0x000fea0003800000 */
.L_x_104:
        /* <DEDUP_REMOVED lines=9> */
.L_x_107:
[----:B------:R-:W-:Y:S05]  /*3d00*/  BSYNC B1 ;  /* 0x0000000000017941 */ /* 0x000fea0003800000 */
.L_x_106:
        /* <DEDUP_REMOVED lines=9> */
.L_x_109:
[----:B------:R-:W-:Y:S05]  /*3da0*/  BSYNC B1 ;  /* 0x0000000000017941 */ /* 0x000fea0003800000 */
.L_x_108:
        /* <DEDUP_REMOVED lines=10> */
.L_x_111:
[----:B------:R-:W-:Y:S05]  /*3e50*/  BSYNC B1 ;  /* 0x0000000000017941 */ /* 0x000fea0003800000 */
.L_x_110:
        /* <DEDUP_REMOVED lines=10> */
.L_x_113:
[----:B------:R-:W-:Y:S05]  /*3f00*/  BSYNC B1 ;  /* 0x0000000000017941 */ /* 0x000fea0003800000 */
.L_x_112:
        /* <DEDUP_REMOVED lines=9> */
.L_x_115:
[----:B------:R-:W-:Y:S05]  /*3fa0*/  BSYNC B1 ;  /* 0x0000000000017941 */ /* 0x000fea0003800000 */
.L_x_114:
        /* <DEDUP_REMOVED lines=9> */
.L_x_117:
[----:B------:R-:W-:Y:S05]  /*4040*/  BSYNC B1 ;  /* 0x0000000000017941 */ /* 0x000fea0003800000 */
.L_x_116:
        /* <DEDUP_REMOVED lines=10> */
.L_x_119:
[----:B------:R-:W-:Y:S05]  /*40f0*/  BSYNC B1 ;  /* 0x0000000000017941 */ /* 0x000fea0003800000 */
.L_x_118:
        /* <DEDUP_REMOVED lines=10> */
.L_x_121:
[----:B------:R-:W-:Y:S05]  /*41a0*/  BSYNC B1 ;  /* 0x0000000000017941 */ /* 0x000fea0003800000 */
.L_x_120:
        /* <DEDUP_REMOVED lines=9> */
.L_x_123:
[----:B------:R-:W-:Y:S05]  /*4240*/  BSYNC B1 ;  /* 0x0000000000017941 */ /* 0x000fea0003800000 */
.L_x_122:
        /* <DEDUP_REMOVED lines=9> */
.L_x_125:
[----:B------:R-:W-:Y:S05]  /*42e0*/  BSYNC B1 ;  /* 0x0000000000017941 */ /* 0x000fea0003800000 */
.L_x_124:
        /* <DEDUP_REMOVED lines=10> */
.L_x_127:
[----:B------:R-:W-:Y:S05]  /*4390*/  BSYNC B1 ;  /* 0x0000000000017941 */ /* 0x000fea0003800000 */
.L_x_126:
        /* <DEDUP_REMOVED lines=10> */
.L_x_129:
[----:B------:R-:W-:Y:S05]  /*4440*/  BSYNC B1 ;  /* 0x0000000000017941 */ /* 0x000fea0003800000 */
.L_x_128:
        /* <DEDUP_REMOVED lines=9> */
.L_x_131:
[----:B------:R-:W-:Y:S05]  /*44e0*/  BSYNC B1 ;  /* 0x0000000000017941 */ /* 0x000fea0003800000 */
.L_x_130:
        /* <DEDUP_REMOVED lines=9> */
.L_x_133:
[----:B------:R-:W-:Y:S05]  /*4580*/  BSYNC B1 ;  /* 0x0000000000017941 */ /* 0x000fea0003800000 */
.L_x_132:
        /* <DEDUP_REMOVED lines=10> */
.L_x_135:
[----:B------:R-:W-:Y:S05]  /*4630*/  BSYNC B1 ;  /* 0x0000000000017941 */ /* 0x000fea0003800000 */
.L_x_134:
        /* <DEDUP_REMOVED lines=10> */
.L_x_137:
[----:B------:R-:W-:Y:S05]  /*46e0*/  BSYNC B1 ;  /* 0x0000000000017941 */ /* 0x000fea0003800000 */
.L_x_136:
        /* <DEDUP_REMOVED lines=9> */
.L_x_139:
[----:B------:R-:W-:Y:S05]  /*4780*/  BSYNC B1 ;  /* 0x0000000000017941 */ /* 0x000fea0003800000 */
.L_x_138:
        /* <DEDUP_REMOVED lines=9> */
.L_x_141:
[----:B------:R-:W-:Y:S05]  /*4820*/  BSYNC B1 ;  /* 0x0000000000017941 */ /* 0x000fea0003800000 */
.L_x_140:
        /* <DEDUP_REMOVED lines=10> */
.L_x_143:
[----:B------:R-:W-:Y:S05]  /*48d0*/  BSYNC B1 ;  /* 0x0000000000017941 */ /* 0x000fea0003800000 */
.L_x_142:
        /* <DEDUP_REMOVED lines=10> */
.L_x_145:
[----:B------:R-:W-:Y:S05]  /*4980*/  BSYNC B1 ;  /* 0x0000000000017941 */ /* 0x000fea0003800000 */
.L_x_144:
        /* <DEDUP_REMOVED lines=9> */
.L_x_147:
[----:B------:R-:W-:Y:S05]  /*4a20*/  BSYNC B1 ;  /* 0x0000000000017941 */ /* 0x000fea0003800000 */
.L_x_146:
        /* <DEDUP_REMOVED lines=9> */
.L_x_149:
[----:B------:R-:W-:Y:S05]  /*4ac0*/  BSYNC B1 ;  /* 0x0000000000017941 */ /* 0x000fea0003800000 */
.L_x_148:
        /* <DEDUP_REMOVED lines=10> */
.L_x_151:
[----:B------:R-:W-:Y:S05]  /*4b70*/  BSYNC B1 ;  /* 0x0000000000017941 */ /* 0x000fea0003800000 */
.L_x_150:
        /* <DEDUP_REMOVED lines=10> */
.L_x_153:
[----:B------:R-:W-:Y:S05]  /*4c20*/  BSYNC B1 ;  /* 0x0000000000017941 */ /* 0x000fea0003800000 */
.L_x_152:
        /* <DEDUP_REMOVED lines=9> */
.L_x_155:
[----:B------:R-:W-:Y:S05]  /*4cc0*/  BSYNC B1 ;  /* 0x0000000000017941 */ /* 0x000fea0003800000 */
.L_x_154:
        /* <DEDUP_REMOVED lines=9> */
.L_x_157:
[----:B------:R-:W-:Y:S05]  /*4d60*/  BSYNC B1 ;  /* 0x0000000000017941 */ /* 0x000fea0003800000 */
.L_x_156:
        /* <DEDUP_REMOVED lines=10> */
.L_x_159:
[----:B------:R-:W-:Y:S05]  /*4e10*/  BSYNC B1 ;  /* 0x0000000000017941 */ /* 0x000fea0003800000 */
.L_x_158:
        /* <DEDUP_REMOVED lines=10> */
.L_x_161:
[----:B------:R-:W-:Y:S05]  /*4ec0*/  BSYNC B1 ;  /* 0x0000000000017941 */ /* 0x000fea0003800000 */
.L_x_160:
        /* <DEDUP_REMOVED lines=9> */
.L_x_163:
[----:B------:R-:W-:Y:S05]  /*4f60*/  BSYNC B1 ;  /* 0x0000000000017941 */ /* 0x000fea0003800000 */
.L_x_162:
        /* <DEDUP_REMOVED lines=9> */
.L_x_165:
[----:B------:R-:W-:Y:S05]  /*5000*/  BSYNC B1 ;  /* 0x0000000000017941 */ /* 0x000fea0003800000 */
.L_x_164:
        /* <DEDUP_REMOVED lines=10> */
.L_x_167:
[----:B------:R-:W-:Y:S05]  /*50b0*/  BSYNC B1 ;  /* 0x0000000000017941 */ /* 0x000fea0003800000 */
.L_x_166:
        /* <DEDUP_REMOVED lines=10> */
.L_x_169:
[----:B------:R-:W-:Y:S05]  /*5160*/  BSYNC B1 ;  /* 0x0000000000017941 */ /* 0x000fea0003800000 */
.L_x_168:
        /* <DEDUP_REMOVED lines=9> */
.L_x_171:
[----:B------:R-:W-:Y:S05]  /*5200*/  BSYNC B1 ;  /* 0x0000000000017941 */ /* 0x000fea0003800000 */
.L_x_170:
        /* <DEDUP_REMOVED lines=9> */
.L_x_173:
[----:B------:R-:W-:Y:S05]  /*52a0*/  BSYNC B1 ;  /* 0x0000000000017941 */ /* 0x000fea0003800000 */
.L_x_172:
        /* <DEDUP_REMOVED lines=10> */
.L_x_175:
[----:B------:R-:W-:Y:S05]  /*5350*/  BSYNC B1 ;  /* 0x0000000000017941 */ /* 0x000fea0003800000 */
.L_x_174:
        /* <DEDUP_REMOVED lines=10> */
.L_x_177:
[----:B------:R-:W-:Y:S05]  /*5400*/  BSYNC B1 ;  /* 0x0000000000017941 */ /* 0x000fea0003800000 */
.L_x_176:
        /* <DEDUP_REMOVED lines=9> */
.L_x_179:
[----:B------:R-:W-:Y:S05]  /*54a0*/  BSYNC B1 ;  /* 0x0000000000017941 */ /* 0x000fea0003800000 */
.L_x_178:
        /* <DEDUP_REMOVED lines=9> */
.L_x_181:
[----:B------:R-:W-:Y:S05]  /*5540*/  BSYNC B1 ;  /* 0x0000000000017941 */ /* 0x000fea0003800000 */
.L_x_180:
        /* <DEDUP_REMOVED lines=10> */
.L_x_183:
[----:B------:R-:W-:Y:S05]  /*55f0*/  BSYNC B1 ;  /* 0x0000000000017941 */ /* 0x000fea0003800000 */
.L_x_182:
        /* <DEDUP_REMOVED lines=10> */
.L_x_185:
[----:B------:R-:W-:Y:S05]  /*56a0*/  BSYNC B1 ;  /* 0x0000000000017941 */ /* 0x000fea0003800000 */
.L_x_184:
        /* <DEDUP_REMOVED lines=9> */
.L_x_187:
[----:B------:R-:W-:Y:S05]  /*5740*/  BSYNC B1 ;  /* 0x0000000000017941 */ /* 0x000fea0003800000 */
.L_x_186:
        /* <DEDUP_REMOVED lines=9> */
.L_x_189:
[----:B------:R-:W-:Y:S05]  /*57e0*/  BSYNC B1 ;  /* 0x0000000000017941 */ /* 0x000fea0003800000 */
.L_x_188:
        /* <DEDUP_REMOVED lines=10> */
.L_x_191:
[----:B------:R-:W-:Y:S05]  /*5890*/  BSYNC B1 ;  /* 0x0000000000017941 */ /* 0x000fea0003800000 */
.L_x_190:
        /* <DEDUP_REMOVED lines=10> */
.L_x_193:
[----:B------:R-:W-:Y:S05]  /*5940*/  BSYNC B1 ;  /* 0x0000000000017941 */ /* 0x000fea0003800000 */
.L_x_192:
        /* <DEDUP_REMOVED lines=9> */
.L_x_195:
[----:B------:R-:W-:Y:S05]  /*59e0*/  BSYNC B1 ;  /* 0x0000000000017941 */ /* 0x000fea0003800000 */
.L_x_194:
        /* <DEDUP_REMOVED lines=9> */
.L_x_197:
[----:B------:R-:W-:Y:S05]  /*5a80*/  BSYNC B1 ;  /* 0x0000000000017941 */ /* 0x000fea0003800000 */
.L_x_196:
        /* <DEDUP_REMOVED lines=10> */
.L_x_199:
[----:B------:R-:W-:Y:S05]  /*5b30*/  BSYNC B1 ;  /* 0x0000000000017941 */ /* 0x000fea0003800000 */
.L_x_198:
        /* <DEDUP_REMOVED lines=10> */
.L_x_201:
[----:B------:R-:W-:Y:S05]  /*5be0*/  BSYNC B1 ;  /* 0x0000000000017941 */ /* 0x000fea0003800000 */
.L_x_200:
        /* <DEDUP_REMOVED lines=9> */
.L_x_203:
[----:B------:R-:W-:Y:S05]  /*5c80*/  BSYNC B1 ;  /* 0x0000000000017941 */ /* 0x000fea0003800000 */
.L_x_202:
        /* <DEDUP_REMOVED lines=9> */
.L_x_205:
[----:B------:R-:W-:Y:S05]  /*5d20*/  BSYNC B1 ;  /* 0x0000000000017941 */ /* 0x000fea0003800000 */
.L_x_204:
        /* <DEDUP_REMOVED lines=10> */
.L_x_207:
[----:B------:R-:W-:Y:S05]  /*5dd0*/  BSYNC B1 ;  /* 0x0000000000017941 */ /* 0x000fea0003800000 */
.L_x_206:
        /* <DEDUP_REMOVED lines=10> */
.L_x_209:
[----:B------:R-:W-:Y:S05]  /*5e80*/  BSYNC B1 ;  /* 0x0000000000017941 */ /* 0x000fea0003800000 */
.L_x_208:
        /* <DEDUP_REMOVED lines=9> */
.L_x_211:
[----:B------:R-:W-:Y:S05]  /*5f20*/  BSYNC B1 ;  /* 0x0000000000017941 */ /* 0x000fea0003800000 */
.L_x_210:
        /* <DEDUP_REMOVED lines=9> */
.L_x_213:
[----:B------:R-:W-:Y:S05]  /*5fc0*/  BSYNC B1 ;  /* 0x0000000000017941 */ /* 0x000fea0003800000 */
.L_x_212:
        /* <DEDUP_REMOVED lines=10> */
.L_x_215:
[----:B------:R-:W-:Y:S05]  /*6070*/  BSYNC B1 ;  /* 0x0000000000017941 */ /* 0x000fea0003800000 */
.L_x_214:
        /* <DEDUP_REMOVED lines=10> */
.L_x_217:
[----:B------:R-:W-:Y:S05]  /*6120*/  BSYNC B1 ;  /* 0x0000000000017941 */ /* 0x000fea0003800000 */
.L_x_216:
        /* <DEDUP_REMOVED lines=9> */
.L_x_219:
[----:B------:R-:W-:Y:S05]  /*61c0*/  BSYNC B1 ;  /* 0x0000000000017941 */ /* 0x000fea0003800000 */
.L_x_218:
        /* <DEDUP_REMOVED lines=9> */
.L_x_221:
[----:B------:R-:W-:Y:S05]  /*6260*/  BSYNC B1 ;  /* 0x0000000000017941 */ /* 0x000fea0003800000 */
.L_x_220:
        /* <DEDUP_REMOVED lines=10> */
.L_x_223:
[----:B------:R-:W-:Y:S05]  /*6310*/  BSYNC B1 ;  /* 0x0000000000017941 */ /* 0x000fea0003800000 */
.L_x_222:
        /* <DEDUP_REMOVED lines=10> */
.L_x_225:
[----:B------:R-:W-:Y:S05]  /*63c0*/  BSYNC B1 ;  /* 0x0000000000017941 */ /* 0x000fea0003800000 */
.L_x_224:
        /* <DEDUP_REMOVED lines=9> */
.L_x_227:
[----:B------:R-:W-:Y:S05]  /*6460*/  BSYNC B1 ;  /* 0x0000000000017941 */ /* 0x000fea0003800000 */
.L_x_226:
        /* <DEDUP_REMOVED lines=9> */
.L_x_229:
[----:B------:R-:W-:Y:S05]  /*6500*/  BSYNC B1 ;  /* 0x0000000000017941 */ /* 0x000fea0003800000 */
.L_x_228:
        /* <DEDUP_REMOVED lines=10> */
.L_x_231:
[----:B------:R-:W-:Y:S05]  /*65b0*/  BSYNC B1 ;  /* 0x0000000000017941 */ /* 0x000fea0003800000 */
.L_x_230:
        /* <DEDUP_REMOVED lines=10> */
.L_x_233:
[----:B------:R-:W-:Y:S05]  /*6660*/  BSYNC B1 ;  /* 0x0000000000017941 */ /* 0x000fea0003800000 */
.L_x_232:
        /* <DEDUP_REMOVED lines=9> */
.L_x_235:
[----:B------:R-:W-:Y:S05]  /*6700*/  BSYNC B1 ;  /* 0x0000000000017941 */ /* 0x000fea0003800000 */
.L_x_234:
        /* <DEDUP_REMOVED lines=9> */
.L_x_237:
[----:B------:R-:W-:Y:S05]  /*67a0*/  BSYNC B1 ;  /* 0x0000000000017941 */ /* 0x000fea0003800000 */
.L_x_236:
        /* <DEDUP_REMOVED lines=10> */
.L_x_239:
[----:B------:R-:W-:Y:S05]  /*6850*/  BSYNC B1 ;  /* 0x0000000000017941 */ /* 0x000fea0003800000 */
.L_x_238:
        /* <DEDUP_REMOVED lines=10> */
.L_x_241:
[----:B------:R-:W-:Y:S05]  /*6900*/  BSYNC B1 ;  /* 0x0000000000017941 */ /* 0x000fea0003800000 */
.L_x_240:
        /* <DEDUP_REMOVED lines=9> */
.L_x_243:
[----:B------:R-:W-:Y:S05]  /*69a0*/  BSYNC B1 ;  /* 0x0000000000017941 */ /* 0x000fea0003800000 */
.L_x_242:
        /* <DEDUP_REMOVED lines=9> */
.L_x_245:
[----:B------:R-:W-:Y:S05]  /*6a40*/  BSYNC B1 ;  /* 0x0000000000017941 */ /* 0x000fea0003800000 */
.L_x_244:
        /* <DEDUP_REMOVED lines=10> */
.L_x_247:
[----:B------:R-:W-:Y:S05]  /*6af0*/  BSYNC B1 ;  /* 0x0000000000017941 */ /* 0x000fea0003800000 */
.L_x_246:
        /* <DEDUP_REMOVED lines=10> */
.L_x_249:
[----:B------:R-:W-:Y:S05]  /*6ba0*/  BSYNC B1 ;  /* 0x0000000000017941 */ /* 0x000fea0003800000 */
.L_x_248:
        /* <DEDUP_REMOVED lines=9> */
.L_x_251:
[----:B------:R-:W-:Y:S05]  /*6c40*/  BSYNC B1 ;  /* 0x0000000000017941 */ /* 0x000fea0003800000 */
.L_x_250:
        /* <DEDUP_REMOVED lines=9> */
.L_x_253:
[----:B------:R-:W-:Y:S05]  /*6ce0*/  BSYNC B1 ;  /* 0x0000000000017941 */ /* 0x000fea0003800000 */
.L_x_252:
        /* <DEDUP_REMOVED lines=10> */
.L_x_255:
[----:B------:R-:W-:Y:S05]  /*6d90*/  BSYNC B1 ;  /* 0x0000000000017941 */ /* 0x000fea0003800000 */
.L_x_254:
        /* <DEDUP_REMOVED lines=10> */
.L_x_257:
[----:B------:R-:W-:Y:S05]  /*6e40*/  BSYNC B1 ;  /* 0x0000000000017941 */ /* 0x000fea0003800000 */
.L_x_256:
        /* <DEDUP_REMOVED lines=9> */
.L_x_259:
[----:B------:R-:W-:Y:S05]  /*6ee0*/  BSYNC B1 ;  /* 0x0000000000017941 */ /* 0x000fea0003800000 */
.L_x_258:
        /* <DEDUP_REMOVED lines=9> */
.L_x_261:
[----:B------:R-:W-:Y:S05]  /*6f80*/  BSYNC B1 ;  /* 0x0000000000017941 */ /* 0x000fea0003800000 */
.L_x_260:
        /* <DEDUP_REMOVED lines=10> */
.L_x_263:
[----:B------:R-:W-:Y:S05]  /*7030*/  BSYNC B1 ;  /* 0x0000000000017941 */ /* 0x000fea0003800000 */
.L_x_262:
        /* <DEDUP_REMOVED lines=10> */
.L_x_265:
[----:B------:R-:W-:Y:S05]  /*70e0*/  BSYNC B1 ;  /* 0x0000000000017941 */ /* 0x000fea0003800000 */
.L_x_264:
        /* <DEDUP_REMOVED lines=9> */
.L_x_267:
[----:B------:R-:W-:Y:S05]  /*7180*/  BSYNC B1 ;  /* 0x0000000000017941 */ /* 0x000fea0003800000 */
.L_x_266:
        /* <DEDUP_REMOVED lines=9> */
.L_x_269:
[----:B------:R-:W-:Y:S05]  /*7220*/  BSYNC B1 ;  /* 0x0000000000017941 */ /* 0x000fea0003800000 */
.L_x_268:
        /* <DEDUP_REMOVED lines=10> */
.L_x_271:
[----:B------:R-:W-:Y:S05]  /*72d0*/  BSYNC B1 ;  /* 0x0000000000017941 */ /* 0x000fea0003800000 */
.L_x_270:
        /* <DEDUP_REMOVED lines=10> */
.L_x_273:
[----:B------:R-:W-:Y:S05]  /*7380*/  BSYNC B1 ;  /* 0x0000000000017941 */ /* 0x000fea0003800000 */
.L_x_272:
        /* <DEDUP_REMOVED lines=9> */
.L_x_275:
[----:B------:R-:W-:Y:S05]  /*7420*/  BSYNC B1 ;  /* 0x0000000000017941 */ /* 0x000fea0003800000 */
.L_x_274:
        /* <DEDUP_REMOVED lines=9> */
.L_x_277:
[----:B------:R-:W-:Y:S05]  /*74c0*/  BSYNC B1 ;  /* 0x0000000000017941 */ /* 0x000fea0003800000 */
.L_x_276:
        /* <DEDUP_REMOVED lines=10> */
.L_x_279:
[----:B------:R-:W-:Y:S05]  /*7570*/  BSYNC B1 ;  /* 0x0000000000017941 */ /* 0x000fea0003800000 */
.L_x_278:
        /* <DEDUP_REMOVED lines=10> */
.L_x_281:
[----:B------:R-:W-:Y:S05]  /*7620*/  BSYNC B1 ;  /* 0x0000000000017941 */ /* 0x000fea0003800000 */
.L_x_280:
[----:B01--45:R-:W-:Y:S01]  /*7630*/  HADD2.F32 R7, -RZ, R22.H0_H0 ;  /* 0x20000016ff077230 */ /* 0x033fe20000004100 */
        /* <DEDUP_REMOVED lines=8> */
.L_x_283:
[----:B------:R-:W-:Y:S05]  /*76c0*/  BSYNC B1 ;  /* 0x0000000000017941 */ /* 0x000fea0003800000 */
.L_x_282:
[----:B0----5:R-:W-:Y:S01]  /*76d0*/  HADD2.F32 R5, -RZ, R22.H0_H0 ;  /* 0x20000016ff057230 */ /* 0x021fe20000004100 */
[----:B------:R-:W-:Y:S01]  /*76e0*/  ISETP.GT.AND P0, PT, R3, 0x8, P0 ;  /* 0x000000080300780c */ /* 0x000fe20000704270 */
[----:B------:R-:W-:Y:S01]  /*76f0*/  @P1 IMAD.MOV.U32 R4, RZ, RZ, R10 ;  /* 0x000000ffff041224 */ /* 0x000fe200078e000a */
[----:B------:R-:W-:Y:S02]  /*7700*/  BSSY B1, `(.L_x_284) ;  /* 0x0000009000017945 */ /* 0x000fe40003800000 */
[----:B------:R-:W-:-:S04]  /*7710*/  FMUL R5, R5, R152 ;  /* 0x0000009805057220 */ /* 0x000fc80000400000 */
[----:B------:R-:W-:-:S05]  /*7720*/  FFMA R5, R150, R153, R5 ;  /* 0x0000009996057223 */ /* 0x000fca0000000005 */
[----:B------:R-:W-:-:S04]  /*7730*/  F2FP.F16.F32.PACK_AB R5, RZ, R5 ;  /* 0x00000005ff05723e */ /* 0x000fc800000000ff */
[----:B------:R-:W-:Y:S01]  /*7740*/  PRMT R2, R5, 0x7610, R2 ;  /* 0x0000761005027816 */ /* 0x000fe20000000002 */
[----:B------:R-:W-:-:S05]  /*7750*/  @P1 IMAD.MOV.U32 R5, RZ, RZ, R11 ;  /* 0x000000ffff051224 */ /* 0x000fca00078e000b */
[----:B------:R0:W-:Y:S01]  /*7760*/  @P1 STG.E.U16 desc[UR38][R4.64+0x1f0], R2 ;  /* 0x0001f00204001986 */ /* 0x0001e2000c101526 */
[----:B------:R-:W-:Y:S05]  /*7770*/  @!P0 BRA `(.L_x_285) ;  /* 0x0000000000048947 */ /* 0x000fea0003800000 */
[----:B------:R4:W5:Y:S02]  /*7780*/  LDG.E.LTC128B.U16 R22, desc[UR38][R8.64+0x1f2] ;  /* 0x0001f22608167981 */ /* 0x000964000c1e1520 */
.L_x_285:
[----:B------:R-:W-:Y:S05]  /*7790*/  BSYNC B1 ;  /* 0x0000000000017941 */ /* 0x000fea0003800000 */
.L_x_284:
[----:B------:R-:W-:Y:S05]  /*77a0*/  @!P0 BRA `(.L_x_286) ;  /* 0x0000002400488947 */ /* 0x000fea0003800000 */
[----:B-----5:R-:W-:-:S05]  /*77b0*/  HADD2.F32 R3, -RZ, R22.H0_H0 ;  /* 0x20000016ff037230 */ /* 0x020fca0000004100 */
[----:B------:R-:W-:-:S04]  /*77c0*/  FMUL R0, R3, R152 ;  /* 0x0000009803007220 */ /* 0x000fc80000400000 */
[----:B------:R-:W-:-:S05]  /*77d0*/  FFMA R0, R151, R153, R0 ;  /* 0x0000009997007223 */ /* 0x000fca0000000000 */
[----:B------:R-:W-:-:S05]  /*77e0*/  F2FP.F16.F32.PACK_AB R0, RZ, R0 ;  /* 0x00000000ff00723e */ /* 0x000fca00000000ff */
[----:B------:R0:W-:Y:S01]  /*77f0*/  STG.E.U16 desc[UR38][R10.64+0x1f2], R0 ;  /* 0x0001f2000a007986 */ /* 0x0001e2000c101526 */
[----:B------:R-:W-:Y:S05]  /*7800*/  BRA `(.L_x_286) ;  /* 0x0000002400307947 */ /* 0x000fea0003800000 */
.L_x_33:
[----:B------:R-:W-:Y:S01]  /*7810*/  ISETP.GT.AND P0, PT, R0, 0x1, PT ;  /* 0x000000010000780c */ /* 0x000fe20003f04270 */
[----:B------:R-:W-:Y:S01]  /*7820*/  ULDC.64 UR4, c[0x0][0x5c0] ;  /* 0x0001700000047ab9 */ /* 0x000fe20000000a00 */
[-C--:B------:R-:W-:Y:S01]  /*7830*/  FMUL R24, R24, R153.reuse ;  /* 0x0000009918187220 */ /* 0x080fe20000400000 */
[-C--:B------:R-:W-:Y:S01]  /*7840*/  FMUL R25, R25, R153.reuse ;  /* 0x0000009919197220 */ /* 0x080fe20000400000 */
[----:B------:R-:W-:Y:S01]  /*7850*/  ISETP.GT.AND P3, PT, R3, RZ, P0 ;  /* 0x000000ff0300720c */ /* 0x000fe20000764270 */
[-C--:B------:R-:W-:Y:S01]  /*7860*/  FMUL R26, R26, R153.reuse ;  /* 0x000000991a1a7220 */ /* 0x080fe20000400000 */
[----:B------:R-:W-:Y:S01]  /*7870*/  LEA R4, P4, R6, UR4, 0x1 ;  /* 0x0000000406047c11 */ /* 0x000fe2000f8808ff */
[-C--:B------:R-:W-:Y:S01]  /*7880*/  FMUL R27, R27, R153.reuse ;  /* 0x000000991b1b7220 */ /* 0x080fe20000400000 */
[----:B------:R-:W-:Y:S01]  /*7890*/  F2FP.F16.F32.PACK_AB R24, RZ, R24 ;  /* 0x00000018ff18723e */ /* 0x000fe200000000ff */
[-C--:B------:R-:W-:Y:S01]  /*78a0*/  FMUL R28, R28, R153.reuse ;  /* 0x000000991c1c7220 */ /* 0x080fe20000400000 */
[----:B------:R-:W-:Y:S01]  /*78b0*/  LEA.HI.X R5, R6, UR5, R179, 0x1, P4 ;  /* 0x0000000506057c11 */ /* 0x000fe2000a0f0cb3 */
[----:B------:R-:W-:Y:S01]  /*78c0*/  FMUL R29, R29, R153 ;  /* 0x000000991d1d7220 */ /* 0x000fe20000400000 */
[----:B------:R-:W-:Y:S01]  /*78d0*/  F2FP.F16.F32.PACK_AB R25, RZ, R25 ;  /* 0x00000019ff19723e */ /* 0x000fe200000000ff */
[-C--:B------:R-:W-:Y:S01]  /*78e0*/  FMUL R30, R30, R153.reuse ;  /* 0x000000991e1e7220 */ /* 0x080fe20000400000 */
[----:B------:R-:W-:Y:S01]  /*78f0*/  SHF.L.U64.HI R11, R10, 0x4, R11 ;  /* 0x000000040a0b7819 */ /* 0x000fe2000001020b */
[----:B------:R-:W-:Y:S01]  /*7900*/  @P1 STG.E.U16 desc[UR38][R4.64], R24 ;  /* 0x0000001804001986 */ /* 0x000fe2000c101526 */
[----:B------:R-:W-:Y:S01]  /*7910*/  ISETP.GT.AND P1, PT, R0, 0x8, PT ;  /* 0x000000080000780c */ /* 0x000fe20003f24270 */
[-C--:B------:R-:W-:Y:S01]  /*7920*/  FMUL R31, R31, R153.reuse ;  /* 0x000000991f1f7220 */ /* 0x080fe20000400000 */
[C---:B------:R-:W-:Y:S01]  /*7930*/  ISETP.GT.AND P4, PT, R3.reuse, 0x8, P0 ;  /* 0x000000080300780c */ /* 0x040fe20000784270 */
[----:B------:R-:W-:Y:S01]  /*7940*/  @P3 STG.E.U16 desc[UR38][R4.64+0x2], R25 ;  /* 0x0000021904003986 */ /* 0x000fe2000c101526 */
[----:B------:R-:W-:Y:S01]  /*7950*/  LEA R6, P3, R10, R4, 0x4 ;  /* 0x000000040a067211 */ /* 0x000fe200078620ff */
[-C--:B------:R-:W-:Y:S01]  /*7960*/  FMUL R32, R32, R153.reuse ;  /* 0x0000009920207220 */ /* 0x080fe20000400000 */
[----:B------:R-:W-:Y:S01]  /*7970*/  ISETP.GT.AND P2, PT, R3, 0x8, P2 ;  /* 0x000000080300780c */ /* 0x000fe20001744270 */
[-C--:B------:R-:W-:Y:S01]  /*7980*/  FMUL R33, R33, R153.reuse ;  /* 0x0000009921217220 */ /* 0x080fe20000400000 */
[----:B------:R-:W-:Y:S01]  /*7990*/  ISETP.GT.AND P0, PT, R0, 0x9, PT ;  /* 0x000000090000780c */ /* 0x000fe20003f04270 */
[----:B------:R-:W-:Y:S01]  /*79a0*/  IMAD.X R7, R11, 0x1, R5, P3 ;  /* 0x000000010b077824 */ /* 0x000fe200018e0605 */
[C---:B------:R-:W-:Y:S01]  /*79b0*/  ISETP.GT.AND P5, PT, R3.reuse, RZ, P1 ;  /* 0x000000ff0300720c */ /* 0x040fe20000fa4270 */
[-C--:B------:R-:W-:Y:S01]  /*79c0*/  FMUL R34, R34, R153.reuse ;  /* 0x0000009922227220 */ /* 0x080fe20000400000 */
[----:B------:R-:W-:Y:S01]  /*79d0*/  ISETP.GT.AND P3, PT, R3, RZ, P0 ;  /* 0x000000ff0300720c */ /* 0x000fe20000764270 */
[-C--:B------:R-:W-:Y:S01]  /*79e0*/  FMUL R35, R35, R153.reuse ;  /* 0x0000009923237220 */ /* 0x080fe20000400000 */
[----:B------:R-:W-:Y:S01]  /*79f0*/  F2FP.F16.F32.PACK_AB R26, RZ, R26 ;  /* 0x0000001aff1a723e */ /* 0x000fe200000000ff */
[----:B------:R-:W-:Y:S01]  /*7a00*/  FMUL R36, R36, R153 ;  /* 0x0000009924247220 */ /* 0x000fe20000400000 */
[----:B------:R-:W-:Y:S01]  /*7a10*/  F2FP.F16.F32.PACK_AB R27, RZ, R27 ;  /* 0x0000001bff1b723e */ /* 0x000fe200000000ff */
[----:B------:R-:W-:Y:S01]  /*7a20*/  FMUL R37, R37, R153 ;  /* 0x0000009925257220 */ /* 0x000fe20000400000 */
[----:B------:R-:W-:Y:S01]  /*7a30*/  F2FP.F16.F32.PACK_AB R28, RZ, R28 ;  /* 0x0000001cff1c723e */ /* 0x000fe200000000ff */
[----:B------:R-:W-:Y:S01]  /*7a40*/  @P2 STG.E.U16 desc[UR38][R6.64], R26 ;  /* 0x0000001a06002986 */ /* 0x000fe2000c101526 */
[----:B------:R-:W-:Y:S01]  /*7a50*/  F2FP.F16.F32.PACK_AB R29, RZ, R29 ;  /* 0x0000001dff1d723e */ /* 0x000fe200000000ff */
[-C--:B------:R-:W-:Y:S01]  /*7a60*/  FMUL R38, R38, R153.reuse ;  /* 0x0000009926267220 */ /* 0x080fe20000400000 */
[----:B------:R-:W-:Y:S01]  /*7a70*/  ISETP.GT.AND P2, PT, R3, 0x8, P1 ;  /* 0x000000080300780c */ /* 0x000fe20000f44270 */
[----:B------:R-:W-:Y:S01]  /*7a80*/  @P4 STG.E.U16 desc[UR38][R6.64+0x2], R27 ;  /* 0x0000021b06004986 */ /* 0x000fe2000c101526 */
[----:B------:R-:W-:Y:S01]  /*7a90*/  ISETP.GT.AND P1, PT, R0, 0x10, PT ;  /* 0x000000100000780c */ /* 0x000fe20003f24270 */
[-C--:B------:R-:W-:Y:S01]  /*7aa0*/  FMUL R39, R39, R153.reuse ;  /* 0x0000009927277220 */ /* 0x080fe20000400000 */
[----:B------:R-:W-:Y:S01]  /*7ab0*/  F2FP.F16.F32.PACK_AB R30, RZ, R30 ;  /* 0x0000001eff1e723e */ /* 0x000fe200000000ff */
[----:B------:R-:W-:Y:S01]  /*7ac0*/  @P5 STG.E.U16 desc[UR38][R4.64+0x10], R28 ;  /* 0x0000101c04005986 */ /* 0x000fe2000c101526 */
[C---:B------:R-:W-:Y:S01]  /*7ad0*/  ISETP.GT.AND P4, PT, R3.reuse, RZ, P1 ;  /* 0x000000ff0300720c */ /* 0x040fe20000f84270 */
[----:B------:R-:W-:Y:S01]  /*7ae0*/  FMUL R40, R40, R153 ;  /* 0x0000009928287220 */ /* 0x000fe20000400000 */
[----:B------:R-:W-:Y:S01]  /*7af0*/  F2FP.F16.F32.PACK_AB R31, RZ, R31 ;  /* 0x0000001fff1f723e */ /* 0x000fe200000000ff */
[----:B------:R-:W-:Y:S01]  /*7b00*/  @P3 STG.E.U16 desc[UR38][R4.64+0x12], R29 ;  /* 0x0000121d04003986 */ /* 0x000fe2000c101526 */
[----:B------:R-:W-:Y:S01]  /*7b10*/  ISETP.GT.AND P3, PT, R3, 0x8, P0 ;  /* 0x000000080300780c */ /* 0x000fe20000764270 */
[-C--:B------:R-:W-:Y:S01]  /*7b20*/  FMUL R41, R41, R153.reuse ;  /* 0x0000009929297220 */ /* 0x080fe20000400000 */
[----:B------:R-:W-:Y:S01]  /*7b30*/  ISETP.GT.AND P0, PT, R0, 0x11, PT ;  /* 0x000000110000780c */ /* 0x000fe20003f04270 */
[----:B------:R-:W-:Y:S01]  /*7b40*/  @P2 STG.E.U16 desc[UR38][R6.64+0x10], R30 ;  /* 0x0000101e06002986 */ /* 0x000fe2000c101526 */
[----:B------:R-:W-:Y:S01]  /*7b50*/  F2FP.F16.F32.PACK_AB R32, RZ, R32 ;  /* 0x00000020ff20723e */ /* 0x000fe200000000ff */
[-C--:B------:R-:W-:Y:S01]  /*7b60*/  FMUL R42, R42, R153.reuse ;  /* 0x000000992a2a7220 */ /* 0x080fe20000400000 */
[----:B------:R-:W-:Y:S01]  /*7b70*/  ISETP.GT.AND P5, PT, R3, RZ, P0 ;  /* 0x000000ff0300720c */ /* 0x000fe200007a4270 */
[-C--:B------:R-:W-:Y:S01]  /*7b80*/  FMUL R43, R43, R153.reuse ;  /* 0x000000992b2b7220 */ /* 0x080fe20000400000 */
[----:B------:R-:W-:Y:S01]  /*7b90*/  ISETP.GT.AND P2, PT, R3, 0x8, P1 ;  /* 0x000000080300780c */ /* 0x000fe20000f44270 */
[-C--:B------:R-:W-:Y:S01]  /*7ba0*/  FMUL R44, R44, R153.reuse ;  /* 0x000000992c2c7220 */ /* 0x080fe20000400000 */
[----:B------:R-:W-:Y:S01]  /*7bb0*/  ISETP.GT.AND P1, PT, R0, 0x18, PT ;  /* 0x000000180000780c */ /* 0x000fe20003f24270 */
[----:B------:R-:W-:Y:S01]  /*7bc0*/  FMUL R45, R45, R153 ;  /* 0x000000992d2d7220 */ /* 0x000fe20000400000 */
[----:B------:R-:W-:Y:S01]  /*7bd0*/  F2FP.F16.F32.PACK_AB R33, RZ, R33 ;  /* 0x00000021ff21723e */ /* 0x000fe200000000ff */
[----:B------:R-:W-:Y:S01]  /*7be0*/  @P3 STG.E.U16 desc[UR38][R6.64+0x12], R31 ;  /* 0x0000121f06003986 */ /* 0x000fe2000c101526 */
[C---:B------:R-:W-:Y:S01]  /*7bf0*/  ISETP.GT.AND P3, PT, R3.reuse, 0x8, P0 ;  /* 0x000000080300780c */ /* 0x040fe20000764270 */
[-C--:B------:R-:W-:Y:S01]  /*7c00*/  FMUL R46, R46, R153.reuse ;  /* 0x000000992e2e7220 */ /* 0x080fe20000400000 */
[----:B------:R-:W-:Y:S01]  /*7c10*/  ISETP.GT.AND P0, PT, R0, 0x19, PT ;  /* 0x000000190000780c */ /* 0x000fe20003f04270 */
[----:B------:R-:W-:Y:S01]  /*7c20*/  @P4 STG.E.U16 desc[UR38][R4.64+0x20], R32 ;  /* 0x0000202004004986 */ /* 0x000fe2000c101526 */
[----:B------:R-:W-:Y:S01]  /*7c30*/  ISETP.GT.AND P4, PT, R3, RZ, P1 ;  /* 0x000000ff0300720c */ /* 0x000fe20000f84270 */
[-C--:B------:R-:W-:Y:S01]  /*7c40*/  FMUL R47, R47, R153.reuse ;  /* 0x000000992f2f7220 */ /* 0x080fe20000400000 */
[----:B------:R-:W-:Y:S01]  /*7c50*/  F2FP.F16.F32.PACK_AB R34, RZ, R34 ;  /* 0x00000022ff22723e */ /* 0x000fe200000000ff */
[----:B------:R-:W-:Y:S01]  /*7c60*/  @P5 STG.E.U16 desc[UR38][R4.64+0x22], R33 ;  /* 0x0000222104005986 */ /* 0x000fe2000c101526 */
[----:B------:R-:W-:Y:S01]  /*7c70*/  ISETP.GT.AND P5, PT, R3, RZ, P0 ;  /* 0x000000ff0300720c */ /* 0x000fe200007a4270 */
[----:B------:R-:W-:Y:S01]  /*7c80*/  FMUL R48, R48, R153 ;  /* 0x0000009930307220 */ /* 0x000fe20000400000 */
[----:B------:R-:W-:Y:S01]  /*7c90*/  F2FP.F16.F32.PACK_AB R35, RZ, R35 ;  /* 0x00000023ff23723e */ /* 0x000fe200000000ff */
[----:B------:R-:W-:Y:S01]  /*7ca0*/  @P2 STG.E.U16 desc[UR38][R6.64+0x20], R34 ;  /* 0x0000202206002986 */ /* 0x000fe2000c101526 */
[----:B------:R-:W-:Y:S01]  /*7cb0*/  F2FP.F16.F32.PACK_AB R36, RZ, R36 ;  /* 0x00000024ff24723e */ /* 0x000fe200000000ff */
[-C--:B------:R-:W-:Y:S01]  /*7cc0*/  FMUL R49, R49, R153.reuse ;  /* 0x0000009931317220 */ /* 0x080fe20000400000 */
[C---:B------:R-:W-:Y:S01]  /*7cd0*/  ISETP.GT.AND P2, PT, R3.reuse, 0x8, P1 ;  /* 0x000000080300780c */ /* 0x040fe20000f44270 */
[----:B------:R-:W-:Y:S01]  /*7ce0*/  @P3 STG.E.U16 desc[UR38][R6.64+0x22], R35 ;  /* 0x0000222306003986 */ /* 0x000fe2000c101526 */
[----:B------:R-:W-:Y:S01]  /*7cf0*/  ISETP.GT.AND P1, PT, R0, 0x20, PT ;  /* 0x000000200000780c */ /* 0x000fe20003f24270 */
[----:B------:R-:W-:Y:S01]  /*7d00*/  FMUL R50, R50, R153 ;  /* 0x0000009932327220 */ /* 0x000fe20000400000 */
[----:B------:R-:W-:Y:S01]  /*7d10*/  F2FP.F16.F32.PACK_AB R37, RZ, R37 ;  /* 0x00000025ff25723e */ /* 0x000fe200000000ff */
[----:B------:R-:W-:Y:S01]  /*7d20*/  @P4 STG.E.U16 desc[UR38][R4.64+0x30], R36 ;  /* 0x0000302404004986 */ /* 0x000fe2000c101526 */
[----:B------:R-:W-:Y:S01]  /*7d30*/  ISETP.GT.AND P3, PT, R3, 0x8, P0 ;  /* 0x000000080300780c */ /* 0x000fe20000764270 */
[-C--:B------:R-:W-:Y:S01]  /*7d40*/  FMUL R51, R51, R153.reuse ;  /* 0x0000009933337220 */ /* 0x080fe20000400000 */
[----:B------:R-:W-:Y:S01]  /*7d50*/  ISETP.GT.AND P0, PT, R0, 0x21, PT ;  /* 0x000000210000780c */ /* 0x000fe20003f04270 */
[----:B------:R-:W-:Y:S01]  /*7d60*/  @P5 STG.E.U16 desc[UR38][R4.64+0x32], R37 ;  /* 0x0000322504005986 */ /* 0x000fe2000c101526 */
[----:B------:R-:W-:Y:S01]  /*7d70*/  ISETP.GT.AND P4, PT, R3, RZ, P1 ;  /* 0x000000ff0300720c */ /* 0x000fe20000f84270 */
[-C--:B------:R-:W-:Y:S01]  /*7d80*/  FMUL R52, R52, R153.reuse ;  /* 0x0000009934347220 */ /* 0x080fe20000400000 */
[----:B------:R-:W-:Y:S01]  /*7d90*/  F2FP.F16.F32.PACK_AB R38, RZ, R38 ;  /* 0x00000026ff26723e */ /* 0x000fe200000000ff */
[-C--:B------:R-:W-:Y:S01]  /*7da0*/  FMUL R53, R53, R153.reuse ;  /* 0x0000009935357220 */ /* 0x080fe20000400000 */
        /* <DEDUP_REMOVED lines=325> */
[----:B------:R-:W-:Y:S01]  /*9200*/  FMUL R151, R151, R153 ;  /* 0x0000009997977220 */ /* 0x000fe20000400000 */
[----:B------:R-:W-:Y:S01]  /*9210*/  ISETP.GT.AND P2, PT, R3, 0x8, P1 ;  /* 0x000000080300780c */ /* 0x000fe20000f44270 */
[----:B------:R-:W-:Y:S01]  /*9220*/  @P3 STG.E.U16 desc[UR38][R6.64+0x132], R103 ;  /* 0x0001326706003986 */ /* 0x000fe2000c101526 */
[----:B------:R-:W-:-:S02]  /*9230*/  ISETP.GT.AND P1, PT, R0, 0xa8, PT ;  /* 0x000000a80000780c */ /* 0x000fc40003f24270 */
[----:B------:R-:W-:Y:S01]  /*9240*/  F2FP.F16.F32.PACK_AB R105, RZ, R105 ;  /* 0x00000069ff69723e */ /* 0x000fe200000000ff */
[----:B------:R-:W-:Y:S01]  /*9250*/  @P4 STG.E.U16 desc[UR38][R4.64+0x140], R104 ;  /* 0x0001406804004986 */ /* 0x000fe2000c101526 */
[C---:B------:R-:W-:Y:S02]  /*9260*/  ISETP.GT.AND P3, PT, R3.reuse, 0x8, P0 ;  /* 0x000000080300780c */ /* 0x040fe40000764270 */
[----:B------:R-:W-:Y:S01]  /*9270*/  ISETP.GT.AND P0, PT, R0, 0xa9, PT ;  /* 0x000000a90000780c */ /* 0x000fe20003f04270 */
[----:B------:R-:W-:Y:S01]  /*9280*/  @P5 STG.E.U16 desc[UR38][R4.64+0x142], R105 ;  /* 0x0001426904005986 */ /* 0x000fe2000c101526 */
[C---:B------:R-:W-:Y:S02]  /*9290*/  ISETP.GT.AND P4, PT, R3.reuse, RZ, P1 ;  /* 0x000000ff0300720c */ /* 0x040fe40000f84270 */
[----:B------:R-:W-:Y:S02]  /*92a0*/  F2FP.F16.F32.PACK_AB R106, RZ, R106 ;  /* 0x0000006aff6a723e */ /* 0x000fe400000000ff */
[----:B------:R-:W-:-:S02]  /*92b0*/  ISETP.GT.AND P5, PT, R3, RZ, P0 ;  /* 0x000000ff0300720c */ /* 0x000fc400007a4270 */
[----:B------:R-:W-:Y:S01]  /*92c0*/  F2FP.F16.F32.PACK_AB R107, RZ, R107 ;  /* 0x0000006bff6b723e */ /* 0x000fe200000000ff */
[----:B------:R-:W-:Y:S01]  /*92d0*/  @P2 STG.E.U16 desc[UR38][R6.64+0x140], R106 ;  /* 0x0001406a06002986 */ /* 0x000fe2000c101526 */
[----:B------:R-:W-:Y:S02]  /*92e0*/  F2FP.F16.F32.PACK_AB R108, RZ, R108 ;  /* 0x0000006cff6c723e */ /* 0x000fe400000000ff */
[C---:B------:R-:W-:Y:S01]  /*92f0*/  ISETP.GT.AND P2, PT, R3.reuse, 0x8, P1 ;  /* 0x000000080300780c */ /* 0x040fe20000f44270 */
[----:B------:R-:W-:Y:S01]  /*9300*/  @P3 STG.E.U16 desc[UR38][R6.64+0x142], R107 ;  /* 0x0001426b06003986 */ /* 0x000fe2000c101526 */
[----:B------:R-:W-:Y:S02]  /*9310*/  ISETP.GT.AND P1, PT, R0, 0xb0, PT ;  /* 0x000000b00000780c */ /* 0x000fe40003f24270 */
[----:B------:R-:W-:Y:S01]  /*9320*/  F2FP.F16.F32.PACK_AB R109, RZ, R109 ;  /* 0x0000006dff6d723e */ /* 0x000fe200000000ff */
[----:B------:R-:W-:Y:S01]  /*9330*/  @P4 STG.E.U16 desc[UR38][R4.64+0x150], R108 ;  /* 0x0001506c04004986 */ /* 0x000fe2000c101526 */
[----:B------:R-:W-:-:S02]  /*9340*/  ISETP.GT.AND P3, PT, R3, 0x8, P0 ;  /* 0x000000080300780c */ /* 0x000fc40000764270 */
[----:B------:R-:W-:Y:S01]  /*9350*/  ISETP.GT.AND P0, PT, R0, 0xb1, PT ;  /* 0x000000b10000780c */ /* 0x000fe20003f04270 */
[----:B------:R-:W-:Y:S01]  /*9360*/  @P5 STG.E.U16 desc[UR38][R4.64+0x152], R109 ;  /* 0x0001526d04005986 */ /* 0x000fe2000c101526 */
[C---:B------:R-:W-:Y:S02]  /*9370*/  ISETP.GT.AND P4, PT, R3.reuse, RZ, P1 ;  /* 0x000000ff0300720c */ /* 0x040fe40000f84270 */
[----:B------:R-:W-:Y:S02]  /*9380*/  F2FP.F16.F32.PACK_AB R110, RZ, R110 ;  /* 0x0000006eff6e723e */ /* 0x000fe400000000ff */
[----:B------:R-:W-:Y:S02]  /*9390*/  ISETP.GT.AND P5, PT, R3, RZ, P0 ;  /* 0x000000ff0300720c */ /* 0x000fe400007a4270 */
[----:B------:R-:W-:Y:S01]  /*93a0*/  F2FP.F16.F32.PACK_AB R111, RZ, R111 ;  /* 0x0000006fff6f723e */ /* 0x000fe200000000ff */
[----:B------:R-:W-:Y:S01]  /*93b0*/  @P2 STG.E.U16 desc[UR38][R6.64+0x150], R110 ;  /* 0x0001506e06002986 */ /* 0x000fe2000c101526 */
[----:B------:R-:W-:-:S02]  /*93c0*/  F2FP.F16.F32.PACK_AB R112, RZ, R112 ;  /* 0x00000070ff70723e */ /* 0x000fc400000000ff */
[C---:B------:R-:W-:Y:S01]  /*93d0*/  ISETP.GT.AND P2, PT, R3.reuse, 0x8, P1 ;  /* 0x000000080300780c */ /* 0x040fe20000f44270 */
[----:B------:R-:W-:Y:S01]  /*93e0*/  @P3 STG.E.U16 desc[UR38][R6.64+0x152], R111 ;  /* 0x0001526f06003986 */ /* 0x000fe2000c101526 */
[C---:B------:R-:W-:Y:S02]  /*93f0*/  ISETP.GT.AND P1, PT, R0.reuse, 0xb8, PT ;  /* 0x000000b80000780c */ /* 0x040fe40003f24270 */
[----:B------:R-:W-:Y:S01]  /*9400*/  F2FP.F16.F32.PACK_AB R113, RZ, R113 ;  /* 0x00000071ff71723e */ /* 0x000fe200000000ff */
[----:B------:R-:W-:Y:S01]  /*9410*/  @P4 STG.E.U16 desc[UR38][R4.64+0x160], R112 ;  /* 0x0001607004004986 */ /* 0x000fe2000c101526 */
[C---:B------:R-:W-:Y:S02]  /*9420*/  ISETP.GT.AND P3, PT, R3.reuse, 0x8, P0 ;  /* 0x000000080300780c */ /* 0x040fe40000764270 */
[----:B------:R-:W-:Y:S01]  /*9430*/  ISETP.GT.AND P0, PT, R0, 0xb9, PT ;  /* 0x000000b90000780c */ /* 0x000fe20003f04270 */
[----:B------:R-:W-:Y:S01]  /*9440*/  @P5 STG.E.U16 desc[UR38][R4.64+0x162], R113 ;  /* 0x0001627104005986 */ /* 0x000fe2000c101526 */
[----:B------:R-:W-:-:S02]  /*9450*/  ISETP.GT.AND P4, PT, R3, RZ, P1 ;  /* 0x000000ff0300720c */ /* 0x000fc40000f84270 */
[----:B------:R-:W-:Y:S02]  /*9460*/  F2FP.F16.F32.PACK_AB R114, RZ, R114 ;  /* 0x00000072ff72723e */ /* 0x000fe400000000ff */
[C---:B------:R-:W-:Y:S02]  /*9470*/  ISETP.GT.AND P5, PT, R3.reuse, RZ, P0 ;  /* 0x000000ff0300720c */ /* 0x040fe400007a4270 */
[----:B------:R-:W-:Y:S01]  /*9480*/  F2FP.F16.F32.PACK_AB R115, RZ, R115 ;  /* 0x00000073ff73723e */ /* 0x000fe200000000ff */
[----:B------:R-:W-:Y:S01]  /*9490*/  @P2 STG.E.U16 desc[UR38][R6.64+0x160], R114 ;  /* 0x0001607206002986 */ /* 0x000fe2000c101526 */
[----:B------:R-:W-:Y:S02]  /*94a0*/  F2FP.F16.F32.PACK_AB R116, RZ, R116 ;  /* 0x00000074ff74723e */ /* 0x000fe400000000ff */
        /* <DEDUP_REMOVED lines=65> */
[----:B------:R-:W-:Y:S02]  /*98c0*/  ISETP.GT.AND P5, PT, R3, RZ, P0 ;  /* 0x000000ff0300720c */ /* 0x000fe400007a4270 */
[----:B------:R-:W-:Y:S02]  /*98d0*/  F2FP.F16.F32.PACK_AB R134, RZ, R134 ;  /* 0x00000086ff86723e */ /* 0x000fe400000000ff */
[----:B------:R-:W-:Y:S02]  /*98e0*/  F2FP.F16.F32.PACK_AB R135, RZ, R135 ;  /* 0x00000087ff87723e */ /* 0x000fe400000000ff */
[----:B------:R-:W-:Y:S01]  /*98f0*/  F2FP.F16.F32.PACK_AB R136, RZ, R136 ;  /* 0x00000088ff88723e */ /* 0x000fe200000000ff */
[----:B------:R-:W-:Y:S01]  /*9900*/  @P2 STG.E.U16 desc[UR38][R6.64+0x1b0], R134 ;  /* 0x0001b08606002986 */ /* 0x000fe2000c101526 */
[----:B------:R-:W-:-:S02]  /*9910*/  F2FP.F16.F32.PACK_AB R137, RZ, R137 ;  /* 0x00000089ff89723e */ /* 0x000fc400000000ff */
[C---:B------:R-:W-:Y:S01]  /*9920*/  ISETP.GT.AND P1, PT, R3.reuse, 0x8, P1 ;  /* 0x000000080300780c */ /* 0x040fe20000f24270 */
[----:B------:R-:W-:Y:S01]  /*9930*/  @P3 STG.E.U16 desc[UR38][R6.64+0x1b2], R135 ;  /* 0x0001b28706003986 */ /* 0x000fe2000c101526 */
[C---:B------:R-:W-:Y:S02]  /*9940*/  ISETP.GT.AND P2, PT, R3.reuse, 0x8, P0 ;  /* 0x000000080300780c */ /* 0x040fe40000744270 */
[C---:B------:R-:W-:Y:S01]  /*9950*/  ISETP.GT.AND P0, PT, R0.reuse, 0xe9, PT ;  /* 0x000000e90000780c */ /* 0x040fe20003f04270 */
[----:B------:R-:W-:Y:S01]  /*9960*/  @P4 STG.E.U16 desc[UR38][R4.64+0x1c0], R136 ;  /* 0x0001c08804004986 */ /* 0x000fe2000c101526 */
[----:B------:R-:W-:Y:S02]  /*9970*/  ISETP.GT.AND P4, PT, R0, 0xe8, PT ;  /* 0x000000e80000780c */ /* 0x000fe40003f84270 */
[----:B------:R-:W-:Y:S01]  /*9980*/  F2FP.F16.F32.PACK_AB R138, RZ, R138 ;  /* 0x0000008aff8a723e */ /* 0x000fe200000000ff */
[----:B------:R-:W-:Y:S01]  /*9990*/  @P5 STG.E.U16 desc[UR38][R4.64+0x1c2], R137 ;  /* 0x0001c28904005986 */ /* 0x000fe2000c101526 */
[----:B------:R-:W-:-:S02]  /*99a0*/  ISETP.GT.AND P5, PT, R3, RZ, P4 ;  /* 0x000000ff0300720c */ /* 0x000fc400027a4270 */
[----:B------:R-:W-:Y:S01]  /*99b0*/  F2FP.F16.F32.PACK_AB R139, RZ, R139 ;  /* 0x0000008bff8b723e */ /* 0x000fe200000000ff */
[----:B------:R-:W-:Y:S01]  /*99c0*/  @P1 STG.E.U16 desc[UR38][R6.64+0x1c0], R138 ;  /* 0x0001c08a06001986 */ /* 0x000fe2000c101526 */
[----:B------:R-:W-:Y:S02]  /*99d0*/  F2FP.F16.F32.PACK_AB R140, RZ, R140 ;  /* 0x0000008cff8c723e */ /* 0x000fe400000000ff */
[C---:B------:R-:W-:Y:S01]  /*99e0*/  ISETP.GT.AND P3, PT, R3.reuse, RZ, P0 ;  /* 0x000000ff0300720c */ /* 0x040fe20000764270 */
[----:B------:R-:W-:Y:S01]  /*99f0*/  @P2 STG.E.U16 desc[UR38][R6.64+0x1c2], R139 ;  /* 0x0001c28b06002986 */ /* 0x000fe2000c101526 */
[C---:B------:R-:W-:Y:S02]  /*9a00*/  ISETP.GT.AND P4, PT, R3.reuse, 0x8, P4 ;  /* 0x000000080300780c */ /* 0x040fe40002784270 */
[----:B------:R-:W-:Y:S02]  /*9a10*/  F2FP.F16.F32.PACK_AB R141, RZ, R141 ;  /* 0x0000008dff8d723e */ /* 0x000fe400000000ff */
[----:B------:R-:W-:Y:S01]  /*9a20*/  F2FP.F16.F32.PACK_AB R142, RZ, R142 ;  /* 0x0000008eff8e723e */ /* 0x000fe200000000ff */
[----:B------:R-:W-:Y:S01]  /*9a30*/  @P5 STG.E.U16 desc[UR38][R4.64+0x1d0], R140 ;  /* 0x0001d08c04005986 */ /* 0x000fe2000c101526 */
[----:B------:R-:W-:-:S02]  /*9a40*/  ISETP.GT.AND P5, PT, R3, 0x8, P0 ;  /* 0x000000080300780c */ /* 0x000fc400007a4270 */
[----:B------:R-:W-:Y:S02]  /*9a50*/  F2FP.F16.F32.PACK_AB R143, RZ, R143 ;  /* 0x0000008fff8f723e */ /* 0x000fe400000000ff */
[C---:B------:R-:W-:Y:S01]  /*9a60*/  ISETP.GT.AND P0, PT, R0.reuse, 0xf1, PT ;  /* 0x000000f10000780c */ /* 0x040fe20003f04270 */
[----:B------:R-:W-:Y:S01]  /*9a70*/  @P3 STG.E.U16 desc[UR38][R4.64+0x1d2], R141 ;  /* 0x0001d28d04003986 */ /* 0x000fe2000c101526 */
[----:B------:R-:W-:Y:S02]  /*9a80*/  ISETP.GT.AND P3, PT, R0, 0xf0, PT ;  /* 0x000000f00000780c */ /* 0x000fe40003f64270 */
[----:B------:R-:W-:Y:S01]  /*9a90*/  F2FP.F16.F32.PACK_AB R144, RZ, R144 ;  /* 0x00000090ff90723e */ /* 0x000fe200000000ff */
[----:B------:R-:W-:Y:S01]  /*9aa0*/  @P4 STG.E.U16 desc[UR38][R6.64+0x1d0], R142 ;  /* 0x0001d08e06004986 */ /* 0x000fe2000c101526 */
[C---:B------:R-:W-:Y:S02]  /*9ab0*/  ISETP.GT.AND P4, PT, R3.reuse, RZ, P3 ;  /* 0x000000ff0300720c */ /* 0x040fe40001f84270 */
[C---:B------:R-:W-:Y:S01]  /*9ac0*/  ISETP.GT.AND P3, PT, R3.reuse, 0x8, P3 ;  /* 0x000000080300780c */ /* 0x040fe20001f64270 */
[----:B------:R-:W-:Y:S01]  /*9ad0*/  @P5 STG.E.U16 desc[UR38][R6.64+0x1d2], R143 ;  /* 0x0001d28f06005986 */ /* 0x000fe2000c101526 */
[----:B------:R-:W-:-:S02]  /*9ae0*/  ISETP.GT.AND P5, PT, R3, RZ, P0 ;  /* 0x000000ff0300720c */ /* 0x000fc400007a4270 */
[----:B------:R-:W-:Y:S02]  /*9af0*/  F2FP.F16.F32.PACK_AB R145, RZ, R145 ;  /* 0x00000091ff91723e */ /* 0x000fe400000000ff */
[C---:B------:R-:W-:Y:S02]  /*9b00*/  ISETP.GT.AND P0, PT, R3.reuse, 0x8, P0 ;  /* 0x000000080300780c */ /* 0x040fe40000704270 */
[C---:B------:R-:W-:Y:S02]  /*9b10*/  ISETP.GT.AND P1, PT, R0.reuse, 0xf9, PT ;  /* 0x000000f90000780c */ /* 0x040fe40003f24270 */
[----:B------:R-:W-:Y:S01]  /*9b20*/  ISETP.GT.AND P2, PT, R0, 0xf8, PT ;  /* 0x000000f80000780c */ /* 0x000fe20003f44270 */
[----:B------:R-:W-:Y:S01]  /*9b30*/  @P4 STG.E.U16 desc[UR38][R4.64+0x1e0], R144 ;  /* 0x0001e09004004986 */ /* 0x000fe2000c101526 */
[C---:B------:R-:W-:Y:S01]  /*9b40*/  ISETP.GT.AND P4, PT, R3.reuse, RZ, P1 ;  /* 0x000000ff0300720c */ /* 0x040fe20000f84270 */
[----:B------:R-:W-:Y:S01]  /*9b50*/  @P3 IMAD.MOV.U32 R2, RZ, RZ, R6 ;  /* 0x000000ffff023224 */ /* 0x000fe200078e0006 */
[C---:B------:R-:W-:Y:S01]  /*9b60*/  ISETP.GT.AND P1, PT, R3.reuse, 0x8, P1 ;  /* 0x000000080300780c */ /* 0x040fe20000f24270 */
[----:B------:R-:W-:Y:S01]  /*9b70*/  @P5 STG.E.U16 desc[UR38][R4.64+0x1e2], R145 ;  /* 0x0001e29104005986 */ /* 0x000fe2000c101526 */
[----:B------:R-:W-:-:S02]  /*9b80*/  ISETP.GT.AND P5, PT, R3, RZ, P2 ;  /* 0x000000ff0300720c */ /* 0x000fc400017a4270 */
[----:B------:R-:W-:Y:S01]  /*9b90*/  ISETP.GT.AND P2, PT, R3, 0x8, P2 ;  /* 0x000000080300780c */ /* 0x000fe20001744270 */
[----:B------:R-:W-:Y:S01]  /*9ba0*/  @P3 IMAD.MOV.U32 R3, RZ, RZ, R7 ;  /* 0x000000ffff033224 */ /* 0x000fe200078e0007 */
[----:B------:R-:W-:Y:S02]  /*9bb0*/  F2FP.F16.F32.PACK_AB R146, RZ, R146 ;  /* 0x00000092ff92723e */ /* 0x000fe400000000ff */
[----:B------:R-:W-:Y:S02]  /*9bc0*/  F2FP.F16.F32.PACK_AB R147, RZ, R147 ;  /* 0x00000093ff93723e */ /* 0x000fe400000000ff */
[----:B------:R-:W-:Y:S01]  /*9bd0*/  F2FP.F16.F32.PACK_AB R148, RZ, R148 ;  /* 0x00000094ff94723e */ /* 0x000fe200000000ff */
[----:B------:R0:W-:Y:S01]  /*9be0*/  @P3 STG.E.U16 desc[UR38][R2.64+0x1e0], R146 ;  /* 0x0001e09202003986 */ /* 0x0001e2000c101526 */
[----:B------:R-:W-:Y:S02]  /*9bf0*/  F2FP.F16.F32.PACK_AB R149, RZ, R149 ;  /* 0x00000095ff95723e */ /* 0x000fe400000000ff */
[----:B------:R-:W-:-:S02]  /*9c00*/  F2FP.F16.F32.PACK_AB R150, RZ, R150 ;  /* 0x00000096ff96723e */ /* 0x000fc400000000ff */
[----:B------:R-:W-:Y:S01]  /*9c10*/  F2FP.F16.F32.PACK_AB R151, RZ, R151 ;  /* 0x00000097ff97723e */ /* 0x000fe200000000ff */
[----:B0-----:R-:W-:Y:S02]  /*9c20*/  @P0 IMAD.MOV.U32 R2, RZ, RZ, R6 ;  /* 0x000000ffff020224 */ /* 0x001fe400078e0006 */
[----:B------:R-:W-:-:S05]  /*9c30*/  @P0 IMAD.MOV.U32 R3, RZ, RZ, R7 ;  /* 0x000000ffff030224 */ /* 0x000fca00078e0007 */
[----:B------:R0:W-:Y:S02]  /*9c40*/  @P0 STG.E.U16 desc[UR38][R2.64+0x1e2], R147 ;  /* 0x0001e29302000986 */ /* 0x0001e4000c101526 */
[----:B0-----:R-:W-:Y:S02]  /*9c50*/  @P5 IMAD.MOV.U32 R2, RZ, RZ, R4 ;  /* 0x000000ffff025224 */ /* 0x001fe400078e0004 */
[----:B------:R-:W-:-:S05]  /*9c60*/  @P5 IMAD.MOV.U32 R3, RZ, RZ, R5 ;  /* 0x000000ffff035224 */ /* 0x000fca00078e0005 */
[----:B------:R0:W-:Y:S04]  /*9c70*/  @P5 STG.E.U16 desc[UR38][R2.64+0x1f0], R148 ;  /* 0x0001f09402005986 */ /* 0x0001e8000c101526 */
[----:B------:R1:W-:Y:S01]  /*9c80*/  @P4 STG.E.U16 desc[UR38][R4.64+0x1f2], R149 ;  /* 0x0001f29504004986 */ /* 0x0003e2000c101526 */
[----:B0-----:R-:W-:Y:S02]  /*9c90*/  @P2 IMAD.MOV.U32 R2, RZ, RZ, R6 ;  /* 0x000000ffff022224 */ /* 0x001fe400078e0006 */
[----:B------:R-:W-:-:S05]  /*9ca0*/  @P2 IMAD.MOV.U32 R3, RZ, RZ, R7 ;  /* 0x000000ffff032224 */ /* 0x000fca00078e0007 */
[----:B------:R1:W-:Y:S04]  /*9cb0*/  @P2 STG.E.U16 desc[UR38][R2.64+0x1f0], R150 ;  /* 0x0001f09602002986 */ /* 0x0003e8000c101526 */
[----:B------:R1:W-:Y:S02]  /*9cc0*/  @P1 STG.E.U16 desc[UR38][R6.64+0x1f2], R151 ;  /* 0x0001f29706001986 */ /* 0x0003e4000c101526 */
.L_x_286:
[----:B------:R-:W-:Y:S05]  /*9cd0*/  BSYNC B0 ;  /* 0x0000000000007941 */ /* 0x000fea0003800000 */
.L_x_32:
[----:B01----:R-:W2:Y:S01]  /*9ce0*/  LDL.64 R2, [R1] ;  /* 0x0000000001027983 */ /* 0x003ea20000100a00 */
[----:B------:R-:W-:Y:S01]  /*9cf0*/  ULDC.64 UR4, c[0x0][0x650] ;  /* 0x0001940000047ab9 */ /* 0x000fe20000000a00 */
[----:B------:R0:W-:Y:S01]  /*9d00*/  SYNCS.ARRIVE.TRANS64.A1T0 RZ, [R160+UR45], RZ ;  /* 0x000000ffa0ff79a7 */ /* 0x0001e2000810002d */
[----:B------:R-:W-:Y:S01]  /*9d10*/  PRMT R0, RZ, 0x7610, R0 ;  /* 0x00007610ff007816 */ /* 0x000fe20000000000 */
[----:B------:R-:W-:Y:S02]  /*9d20*/  IMAD.MOV.U32 R19, RZ, RZ, -0x1 ;  /* 0xffffffffff137424 */ /* 0x000fe400078e00ff */
[----:B-----5:R-:W-:Y:S01]  /*9d30*/  IMAD.MOV.U32 R22, RZ, RZ, -0x1 ;  /* 0xffffffffff167424 */ /* 0x020fe200078e00ff */
[----:B--2---:R-:W-:-:S04]  /*9d40*/  LEA R18, P0, R2, R18, 0x1 ;  /* 0x0000001202127211 */ /* 0x004fc800078008ff */
[----:B------:R-:W-:Y:S01]  /*9d50*/  LEA.HI.X R17, R2, R17, R23, 0x1, P0 ;  /* 0x0000001102117211 */ /* 0x000fe200000f0c17 */
[----:B------:R-:W-:Y:S01]  /*9d60*/  IMAD.MOV.U32 R2, RZ, RZ, -0x1 ;  /* 0xffffffffff027424 */ /* 0x000fe200078e00ff */
[----:B------:R-:W-:-:S04]  /*9d70*/  ISETP.GE.U32.AND P0, PT, R18, UR4, PT ;  /* 0x0000000412007c0c */ /* 0x000fc8000bf06070 */
[----:B------:R-:W-:-:S13]  /*9d80*/  ISETP.GE.U32.AND.EX P0, PT, R17, UR5, PT, P0 ;  /* 0x0000000511007c0c */ /* 0x000fda000bf06100 */
[----:B0-----:R-:W-:Y:S05]  /*9d90*/  @P0 BRA `(.L_x_287) ;  /* 0x0000000400700947 */ /* 0x001fea0003800000 */
[----:B------:R-:W0:Y:S01]  /*9da0*/  S2R R10, SR_CTAID.X ;  /* 0x00000000000a7919 */ /* 0x000e220000002500 */
[----:B---34-:R-:W1:Y:S01]  /*9db0*/  LDC.64 R8, c[0x0][0x628] ;  /* 0x00018a00ff087b82 */ /* 0x018e620000000a00 */
[----:B------:R-:W-:Y:S01]  /*9dc0*/  ULDC UR4, c[0x0][0x150] ;  /* 0x0000540000047ab9 */ /* 0x000fe20000000800 */
[----:B------:R-:W-:Y:S01]  /*9dd0*/  IMAD.MOV.U32 R6, RZ, RZ, R18 ;  /* 0x000000ffff067224 */ /* 0x000fe200078e0012 */
[----:B------:R-:W2:Y:S01]  /*9de0*/  S2R R20, SR_CTAID.Y ;  /* 0x0000000000147919 */ /* 0x000ea20000002600 */
[----:B------:R-:W-:-:S04]  /*9df0*/  IMAD.MOV.U32 R7, RZ, RZ, R17 ;  /* 0x000000ffff077224 */ /* 0x000fc800078e0011 */
[----:B------:R-:W3:Y:S08]  /*9e00*/  LDC R15, c[0x0][0x144] ;  /* 0x00005100ff0f7b82 */ /* 0x000ef00000000800 */
[----:B------:R-:W4:Y:S08]  /*9e10*/  LDC R0, c[0x0][0x630] ;  /* 0x00018c00ff007b82 */ /* 0x000f300000000800 */
[----:B------:R-:W2:Y:S01]  /*9e20*/  LDC.64 R12, c[0x0][0x620] ;  /* 0x00018800ff0c7b82 */ /* 0x000ea20000000a00 */
[----:B-1----:R-:W-:-:S04]  /*9e30*/  ISETP.NE.U32.AND P0, PT, R8, RZ, PT ;  /* 0x000000ff0800720c */ /* 0x002fc80003f05070 */
[----:B------:R-:W-:Y:S02]  /*9e40*/  ISETP.NE.AND.EX P0, PT, R9, RZ, PT, P0 ;  /* 0x000000ff0900720c */ /* 0x000fe40003f05300 */
[----:B0-----:R-:W-:-:S05]  /*9e50*/  I2FP.F32.U32 R2, R10 ;  /* 0x0000000a00027245 */ /* 0x001fca0000201000 */
[----:B------:R-:W-:-:S04]  /*9e60*/  FMUL R2, R2, UR4 ;  /* 0x0000000402027c20 */ /* 0x000fc80008400000 */
[----:B------:R0:W1:Y:S02]  /*9e70*/  F2I.U32.TRUNC.NTZ R14, R2 ;  /* 0x00000002000e7305 */ /* 0x000064000020f000 */
[----:B---34-:R-:W-:Y:S05]  /*9e80*/  @!P0 BRA `(.L_x_288) ;  /* 0x0000000000288947 */ /* 0x018fea0003800000 */
[----:B------:R-:W3:Y:S02]  /*9e90*/  LDC R3, c[0x0][0x634] ;  /* 0x00018d00ff037b82 */ /* 0x000ee40000000800 */
[----:B---3--:R-:W-:-:S05]  /*9ea0*/  IADD3 R7, P0, R18, R3, RZ ;  /* 0x0000000312077210 */ /* 0x008fca0007f1e0ff */
[----:B------:R-:W-:-:S04]  /*9eb0*/  IMAD.X R11, RZ, RZ, R17, P0 ;  /* 0x000000ffff0b7224 */ /* 0x000fc800000e0611 */
[----:B0-----:R-:W-:-:S04]  /*9ec0*/  IMAD.WIDE.U32 R2, R11, R8, RZ ;  /* 0x000000080b027225 */ /* 0x001fc800078e00ff */
[----:B------:R-:W-:-:S04]  /*9ed0*/  IMAD.WIDE.U32 R4, P0, R7, R9, R2 ;  /* 0x0000000907047225 */ /* 0x000fc80007800002 */
[----:B------:R-:W-:-:S04]  /*9ee0*/  IMAD.WIDE.U32 R2, R7, R8, RZ ;  /* 0x0000000807027225 */ /* 0x000fc800078e00ff */
[----:B------:R-:W-:Y:S01]  /*9ef0*/  IMAD.X R7, RZ, RZ, RZ, P0 ;  /* 0x000000ffff077224 */ /* 0x000fe200000e06ff */
[----:B------:R-:W-:Y:S01]  /*9f00*/  IADD3 RZ, P0, R3, R4, RZ ;  /* 0x0000000403ff7210 */ /* 0x000fe20007f1e0ff */
[----:B------:R-:W-:-:S04]  /*9f10*/  IMAD.MOV.U32 R6, RZ, RZ, R5 ;  /* 0x000000ffff067224 */ /* 0x000fc800078e0005 */
[----:B------:R-:W-:-:S08]  /*9f20*/  IMAD.WIDE.U32.X R6, R11, R9, R6, P0 ;  /* 0x000000090b067225 */ /* 0x000fd000000e0406 */
.L_x_288:
[----:B------:R-:W3:Y:S01]  /*9f30*/  LDC.64 R26, c[0x0][0x640] ;  /* 0x00019000ff1a7b82 */ /* 0x000ee20000000a00 */
[-C--:B------:R-:W-:Y:S01]  /*9f40*/  SHF.R.U64 R11, R6, R0.reuse, R7 ;  /* 0x00000000060b7219 */ /* 0x080fe20000001207 */
[----:B------:R-:W-:Y:S01]  /*9f50*/  IMAD.MOV.U32 R19, RZ, RZ, R17 ;  /* 0x000000ffff137224 */ /* 0x000fe200078e0011 */
[----:B------:R-:W-:Y:S01]  /*9f60*/  SHF.R.U32.HI R0, RZ, R0, R7 ;  /* 0x00000000ff007219 */ /* 0x000fe20000011607 */
[----:B-1----:R-:W-:Y:S01]  /*9f70*/  IMAD.MOV R14, RZ, RZ, -R14 ;  /* 0x000000ffff0e7224 */ /* 0x002fe200078e0a0e */
[----:B------:R-:W-:Y:S01]  /*9f80*/  IADD3 R5, P0, RZ, -R11, RZ ;  /* 0x8000000bff057210 */ /* 0x000fe20007f1e0ff */
[----:B------:R-:W-:Y:S01]  /*9f90*/  ULDC UR4, c[0x0][0x154] ;  /* 0x0000550000047ab9 */ /* 0x000fe20000000800 */
[----:B------:R-:W-:Y:S01]  /*9fa0*/  IMAD.MOV.U32 R7, RZ, RZ, 0x1 ;  /* 0x00000001ff077424 */ /* 0x000fe200078e00ff */
[----:B------:R-:W1:Y:S01]  /*9fb0*/  LDC R4, c[0x0][0x618] ;  /* 0x00018600ff047b82 */ /* 0x000e620000000800 */
[----:B------:R-:W-:Y:S02]  /*9fc0*/  IMAD R22, R15, R14, R10 ;  /* 0x0000000e0f167224 */ /* 0x000fe400078e020a */
[----:B------:R-:W-:-:S04]  /*9fd0*/  IMAD.X R3, RZ, RZ, ~R0, P0 ;  /* 0x000000ffff037224 */ /* 0x000fc800000e0e00 */
[-C--:B--2---:R-:W-:Y:S01]  /*9fe0*/  IMAD R0, R3, R12.reuse, RZ ;  /* 0x0000000c03007224 */ /* 0x084fe200078e02ff */
[----:B------:R-:W2:Y:S01]  /*9ff0*/  LDC R6, c[0x0][0x608] ;  /* 0x00018200ff067b82 */ /* 0x000ea20000000800 */
[----:B0-----:R-:W-:-:S04]  /*a000*/  IMAD.WIDE.U32 R2, R5, R12, R18 ;  /* 0x0000000c05027225 */ /* 0x001fc800078e0012 */
[----:B------:R-:W-:Y:S01]  /*a010*/  IMAD R5, R5, R13, R0 ;  /* 0x0000000d05057224 */ /* 0x000fe200078e0200 */
[----:B------:R-:W-:Y:S02]  /*a020*/  I2FP.F32.U32 R0, R20 ;  /* 0x0000001400007245 */ /* 0x000fe40000201000 */
[----:B------:R-:W0:Y:S01]  /*a030*/  LDC R24, c[0x0][0x658] ;  /* 0x00019600ff187b82 */ /* 0x000e220000000800 */
[----:B------:R-:W-:Y:S01]  /*a040*/  IMAD.IADD R3, R3, 0x1, R5 ;  /* 0x0000000103037824 */ /* 0x000fe200078e0205 */
[----:B---3--:R-:W-:Y:S01]  /*a050*/  ISETP.NE.U32.AND P0, PT, R26, RZ, PT ;  /* 0x000000ff1a00720c */ /* 0x008fe20003f05070 */
[----:B------:R-:W-:Y:S01]  /*a060*/  FMUL R0, R0, UR4 ;  /* 0x0000000400007c20 */ /* 0x000fe20008400000 */
[----:B------:R-:W-:Y:S02]  /*a070*/  IMAD.MOV.U32 R5, RZ, RZ, -0x1 ;  /* 0xffffffffff057424 */ /* 0x000fe400078e00ff */
[----:B------:R-:W-:Y:S01]  /*a080*/  ISETP.NE.AND.EX P0, PT, R27, RZ, PT, P0 ;  /* 0x000000ff1b00720c */ /* 0x000fe20003f05300 */
[----:B------:R3:W4:Y:S01]  /*a090*/  F2I.U32.TRUNC.NTZ R12, R0 ;  /* 0x00000000000c7305 */ /* 0x000722000020f000 */
[----:B------:R-:W3:Y:S01]  /*a0a0*/  LDC R15, c[0x0][0x148] ;  /* 0x00005200ff0f7b82 */ /* 0x000ee20000000800 */
[----:B-1----:R-:W-:-:S02]  /*a0b0*/  SHF.R.U64 R10, R2, R4, R3 ;  /* 0x00000004020a7219 */ /* 0x002fc40000001203 */
[----:B------:R-:W-:-:S05]  /*a0c0*/  SHF.R.U32.HI R3, RZ, R4, R3 ;  /* 0x00000004ff037219 */ /* 0x000fca0000011603 */
[----:B------:R-:W1:Y:S01]  /*a0d0*/  LDC R14, c[0x0][0x600] ;  /* 0x00018000ff0e7b82 */ /* 0x000e620000000800 */
[-CC-:B--2---:R-:W-:Y:S02]  /*a0e0*/  SHF.R.U64 R8, R10, R6.reuse, R3.reuse ;  /* 0x000000060a087219 */ /* 0x184fe40000001203 */
[----:B------:R-:W-:-:S05]  /*a0f0*/  SHF.R.U32.HI R3, RZ, R6, R3 ;  /* 0x00000006ff037219 */ /* 0x000fca0000011603 */
[----:B------:R-:W2:Y:S01]  /*a100*/  LDC R21, c[0x0][0x648] ;  /* 0x00019200ff157b82 */ /* 0x000ea20000000800 */
[-CC-:B0-----:R-:W-:Y:S02]  /*a110*/  SHF.R.U64 R13, R8, R24.reuse, R3.reuse ;  /* 0x00000018080d7219 */ /* 0x181fe40000001203 */
[-C--:B------:R-:W-:Y:S02]  /*a120*/  SHF.L.U32 R5, R5, R24.reuse, RZ ;  /* 0x0000001805057219 */ /* 0x080fe400000006ff */
[-C--:B------:R-:W-:Y:S01]  /*a130*/  SHF.R.U32.HI R3, RZ, R24.reuse, R3 ;  /* 0x00000018ff037219 */ /* 0x080fe20000011603 */
[----:B------:R-:W-:Y:S01]  /*a140*/  IMAD.MOV.U32 R2, RZ, RZ, R13 ;  /* 0x000000ffff027224 */ /* 0x000fe200078e000d */
[----:B------:R-:W-:Y:S01]  /*a150*/  SHF.L.U32 R24, R7, R24, RZ ;  /* 0x0000001807187219 */ /* 0x000fe200000006ff */
[----:B------:R-:W0:Y:S01]  /*a160*/  LDC R25, c[0x0][0x638] ;  /* 0x00018e00ff197b82 */ /* 0x000e220000000800 */
[----:B------:R-:W-:-:S07]  /*a170*/  LOP3.LUT R19, RZ, R5, RZ, 0x33, !PT ;  /* 0x00000005ff137212 */ /* 0x000fce00078e33ff */
[----:B------:R-:W0:Y:S01]  /*a180*/  LDC R28, c[0x0][0x610] ;  /* 0x00018400ff1c7b82 */ /* 0x000e220000000800 */
[----:B----4-:R-:W-:Y:S05]  /*a190*/  @!P0 BRA `(.L_x_289) ;  /* 0x0000000000288947 */ /* 0x010fea0003800000 */
[----:B---3--:R-:W3:Y:S02]  /*a1a0*/  LDC R0, c[0x0][0x64c] ;  /* 0x00019300ff007b82 */ /* 0x008ee40000000800 */
[----:B---3--:R-:W-:-:S05]  /*a1b0*/  IADD3 R7, P0, R13, R0, RZ ;  /* 0x000000000d077210 */ /* 0x008fca0007f1e0ff */
        /* <DEDUP_REMOVED lines=8> */
.L_x_289:
[----:B------:R-:W4:Y:S01]  /*a240*/  LDC R4, c[0x0][0x65c] ;  /* 0x00019700ff047b82 */ /* 0x000f220000000800 */
[----:B--23--:R-:W-:Y:S01]  /*a250*/  SHF.R.U64 R0, R2, R21, R3 ;  /* 0x0000001502007219 */ /* 0x00cfe20000001203 */
[----:B-1----:R-:W-:Y:S01]  /*a260*/  VIADD R3, R14, 0xffffffff ;  /* 0xffffffff0e037836 */ /* 0x002fe20000000000 */
[----:B------:R-:W-:Y:S01]  /*a270*/  LOP3.LUT R19, R8, R19, RZ, 0xc0, !PT ;  /* 0x0000001308137212 */ /* 0x000fe200078ec0ff */
[----:B------:R-:W-:Y:S02]  /*a280*/  IMAD.MOV R12, RZ, RZ, -R12 ;  /* 0x000000ffff0c7224 */ /* 0x000fe400078e0a0c */
[----:B------:R-:W-:Y:S01]  /*a290*/  IMAD.MOV R2, RZ, RZ, -R0 ;  /* 0x000000ffff027224 */ /* 0x000fe200078e0a00 */
[----:B------:R-:W-:Y:S01]  /*a2a0*/  LOP3.LUT R3, R10, R3, RZ, 0xc0, !PT ;  /* 0x000000030a037212 */ /* 0x000fe200078ec0ff */
[----:B------:R-:W-:Y:S02]  /*a2b0*/  IMAD R19, R24, R0, R19 ;  /* 0x0000000018137224 */ /* 0x000fe400078e0213 */
[----:B0-----:R-:W-:-:S04]  /*a2c0*/  IMAD R0, R2, R25, R13 ;  /* 0x0000001902007224 */ /* 0x001fc800078e020d */
[----:B------:R-:W-:Y:S01]  /*a2d0*/  IMAD R2, R0, R14, R3 ;  /* 0x0000000e00027224 */ /* 0x000fe200078e0203 */
[----:B----4-:R-:W-:Y:S01]  /*a2e0*/  ISETP.NE.AND P0, PT, R4, 0x1, PT ;  /* 0x000000010400780c */ /* 0x010fe20003f05270 */
[----:B------:R-:W-:-:S05]  /*a2f0*/  IMAD.MOV.U32 R4, RZ, RZ, 0x1 ;  /* 0x00000001ff047424 */ /* 0x000fca00078e00ff */
[----:B------:R-:W-:-:S07]  /*a300*/  PRMT R0, R4, 0x7610, R0 ;  /* 0x0000761004007816 */ /* 0x000fce0000000000 */
[----:B------:R-:W-:-:S04]  /*a310*/  @P0 IMAD R22, R15, R12, R20 ;  /* 0x0000000c0f160224 */ /* 0x000fc800078e0214 */
[----:B------:R-:W-:-:S05]  /*a320*/  IMAD R19, R19, R28, R22 ;  /* 0x0000001c13137224 */ /* 0x000fca00078e0216 */
[----:B------:R-:W-:Y:S02]  /*a330*/  SEL R22, R2, R19, !P0 ;  /* 0x0000001302167207 */ /* 0x000fe40004000000 */
[----:B------:R-:W-:Y:S01]  /*a340*/  SEL R19, R19, R2, !P0 ;  /* 0x0000000213137207 */ /* 0x000fe20004000000 */
[----:B------:R-:W-:-:S07]  /*a350*/  IMAD.MOV.U32 R2, RZ, RZ, R11 ;  /* 0x000000ffff027224 */ /* 0x000fce00078e000b */
.L_x_287:
[----:B------:R-:W-:Y:S02]  /*a360*/  LOP3.LUT P0, RZ, R0, 0xff, RZ, 0xc0, !PT ;  /* 0x000000ff00ff7812 */ /* 0x000fe4000780c0ff */
[----:B------:R-:W-:-:S11]  /*a370*/  LOP3.LUT R173, R173, 0x1, RZ, 0x3c, !PT ;  /* 0x00000001adad7812 */ /* 0x000fd600078e3cff */
[----:B------:R-:W-:Y:S05]  /*a380*/  @P0 BRA `(.L_x_290) ;  /* 0xffffff7000300947 */ /* 0x000fea000383ffff */
[----:B------:R-:W-:Y:S05]  /*a390*/  EXIT ;  /* 0x000000000000794d */ /* 0x000fea0003800000 */
.L_x_13:
[----:B------:R-:W-:-:S08]  /*a3a0*/  ISETP.NE.AND P0, PT, R0, RZ, PT ;  /* 0x000000ff0000720c */ /* 0x000fd00003f05270 */
[----:B0-----:R-:W0:-:S00]  /*a3b0*/  USETMAXREG.DEALLOC.CTAPOOL 0x28 ;  /* 0x00000028000079c8 */ /* 0x001e0000080e0500 */
[----:B------:R-:W-:Y:S05]  /*a3c0*/  @P0 EXIT ;  /* 0x000000000000094d */ /* 0x000fea0003800000 */
[----:B0-----:R-:W-:Y:S01]  /*a3d0*/  LOP3.LUT P0, RZ, R8, 0xff, RZ, 0xc0, !PT ;  /* 0x000000ff08ff7812 */ /* 0x001fe2000780c0ff */
[----:B------:R-:W-:Y:S02]  /*a3e0*/  IMAD.MOV.U32 R0, RZ, RZ, 0x1 ;  /* 0x00000001ff007424 */ /* 0x000fe400078e00ff */
[----:B------:R-:W-:-:S10]  /*a3f0*/  IMAD.MOV.U32 R7, RZ, RZ, RZ ;  /* 0x000000ffff077224 */ /* 0x000fd400078e00ff */
[----:B------:R-:W-:Y:S05]  /*a400*/  @!P0 BRA `(.L_x_291) ;  /* 0x0000000c00748947 */ /* 0x000fea0003800000 */
[----:B------:R-:W-:Y:S01]  /*a410*/  LOP3.LUT P0, RZ, R4, 0x1f, RZ, 0xc0, !PT ;  /* 0x0000001f04ff7812 */ /* 0x000fe2000780c0ff */
[----:B------:R-:W-:Y:S01]  /*a420*/  ULDC UR5, c[0x0][0x658] ;  /* 0x0001960000057ab9 */ /* 0x000fe20000000800 */
[----:B------:R-:W-:Y:S01]  /*a430*/  UMOV UR6, 0xffffffff ;  /* 0xffffffff00067882 */ /* 0x000fe20000000000 */
[----:B------:R-:W-:Y:S01]  /*a440*/  BSSY B0, `(.L_x_291) ;  /* 0x00000d9000007945 */ /* 0x000fe20003800000 */
[----:B------:R-:W-:Y:S01]  /*a450*/  USHF.L.U32 UR6, UR6, UR5, URZ ;  /* 0x0000000506067299 */ /* 0x000fe2000800063f */
[C---:B------:R-:W-:Y:S01]  /*a460*/  ISETP.NE.AND P2, PT, R3.reuse, RZ, PT ;  /* 0x000000ff0300720c */ /* 0x040fe20003f45270 */
[----:B------:R-:W-:Y:S01]  /*a470*/  IMAD.MOV.U32 R8, RZ, RZ, 0x1 ;  /* 0x00000001ff087424 */ /* 0x000fe200078e00ff */
[----:B------:R-:W-:Y:S01]  /*a480*/  ISETP.NE.OR P0, PT, R3, RZ, !P0 ;  /* 0x000000ff0300720c */ /* 0x000fe20004705670 */
[----:B------:R-:W-:Y:S01]  /*a490*/  IMAD.MOV.U32 R0, RZ, RZ, 0x1 ;  /* 0x00000001ff007424 */ /* 0x000fe200078e00ff */
[----:B------:R-:W-:Y:S01]  /*a4a0*/  LOP3.LUT R6, R16, 0x2, RZ, 0xfc, !PT ;  /* 0x0000000210067812 */ /* 0x000fe200078efcff */
[----:B------:R-:W-:Y:S01]  /*a4b0*/  IMAD.MOV.U32 R7, RZ, RZ, RZ ;  /* 0x000000ffff077224 */ /* 0x000fe200078e00ff */
[----:B------:R-:W-:Y:S01]  /*a4c0*/  ULDC UR4, c[0x0][0x600] ;  /* 0x0001800000047ab9 */ /* 0x000fe20000000800 */
[----:B------:R-:W-:Y:S01]  /*a4d0*/  UMOV UR7, 0x1 ;  /* 0x0000000100077882 */ /* 0x000fe20000000000 */
[----:B------:R-:W-:-:S02]  /*a4e0*/  UIADD3 UR13, UR37, 0x1, URZ ;  /* 0x00000001250d7890 */ /* 0x000fc4000fffe03f */
[----:B------:R-:W-:Y:S02]  /*a4f0*/  UIADD3 UR4, UR4, -0x1, URZ ;  /* 0xffffffff04047890 */ /* 0x000fe4000fffe03f */
[----:B------:R-:W-:Y:S02]  /*a500*/  USHF.L.U32 UR5, UR7, UR5, URZ ;  /* 0x0000000507057299 */ /* 0x000fe4000800063f */
[----:B------:R-:W-:Y:S01]  /*a510*/  ULOP3.LUT UR6, URZ, UR6, URZ, 0x33, !UPT ;  /* 0x000000063f067292 */ /* 0x000fe2000f8e333f */
[----:B------:R-:W-:-:S11]  /*a520*/  ULDC.64 UR38, c[0x0][0x198] ;  /* 0x0000660000267ab9 */ /* 0x000fd60000000a00 */
.L_x_303:
[----:B------:R-:W-:-:S03]  /*a530*/  UMOV UR7, 0xffffffff ;  /* 0xffffffff00077882 */ /* 0x000fc60000000000 */
[----:B------:R-:W-:Y:S05]  /*a540*/  BRA.DIV UR7, `(.L_x_292) ;  /* 0x00000012075c7947 */ /* 0x000fea000b800000 */
[----:B------:R-:W-:-:S13]  /*a550*/  ELECT P6, URZ, PT ;  /* 0x00000000003f782f */ /* 0x000fda00038c0000 */
.L_x_317:
[----:B------:R-:W-:Y:S04]  /*a560*/  BSSY B1, `(.L_x_293) ;  /* 0x000004e000017945 */ /* 0x000fe80003800000 */
[----:B------:R-:W-:Y:S05]  /*a570*/  @!P6 BRA `(.L_x_294) ;  /* 0x000000040030e947 */ /* 0x000fea0003800000 */
[----:B------:R-:W0:Y:S02]  /*a580*/  LDC R3, c[0x0][0x28c] ;  /* 0x0000a300ff037b82 */ /* 0x000e240000000800 */
[----:B0-----:R-:W-:-:S13]  /*a590*/  ISETP.GE.AND P1, PT, R3, 0x1, PT ;  /* 0x000000010300780c */ /* 0x001fda0003f26270 */
[----:B------:R-:W-:Y:S05]  /*a5a0*/  @!P1 BRA `(.L_x_294) ;  /* 0x0000000400249947 */ /* 0x000fea0003800000 */
[----:B------:R-:W-:Y:S02]  /*a5b0*/  IMAD.SHL.U32 R22, R22, 0x100, RZ ;  /* 0x0000010016167824 */ /* 0x000fe400078e00ff */
[----:B------:R-:W-:Y:S02]  /*a5c0*/  IMAD.SHL.U32 R19, R19, 0x40, RZ ;  /* 0x0000004013137824 */ /* 0x000fe400078e00ff */
[----:B------:R-:W-:Y:S02]  /*a5d0*/  IMAD.MOV.U32 R12, RZ, RZ, RZ ;  /* 0x000000ffff0c7224 */ /* 0x000fe400078e00ff */
[----:B------:R-:W-:Y:S02]  /*a5e0*/  IMAD.U32 R13, RZ, RZ, UR13 ;  /* 0x0000000dff0d7e24 */ /* 0x000fe4000f8e00ff */
[----:B------:R-:W-:Y:S02]  /*a5f0*/  IMAD.MOV.U32 R3, RZ, RZ, R0 ;  /* 0x000000ffff037224 */ /* 0x000fe400078e0000 */
[----:B------:R-:W-:-:S02]  /*a600*/  IMAD.MOV.U32 R4, RZ, RZ, R7 ;  /* 0x000000ffff047224 */ /* 0x000fc400078e0007 */
[C---:B------:R-:W-:Y:S02]  /*a610*/  VIADD R14, R22.reuse, 0x40 ;  /* 0x00000040160e7836 */ /* 0x040fe40000000000 */
[C---:B------:R-:W-:Y:S02]  /*a620*/  VIADD R15, R22.reuse, 0x80 ;  /* 0x00000080160f7836 */ /* 0x040fe40000000000 */
[----:B------:R-:W-:-:S07]  /*a630*/  VIADD R20, R22, 0xc0 ;  /* 0x000000c016147836 */ /* 0x000fce0000000000 */
.L_x_298:
[----:B------:R-:W0:Y:S01]  /*a640*/  S2R R10, SR_CgaCtaId ;  /* 0x00000000000a7919 */ /* 0x000e220000008800 */
[----:B------:R-:W-:Y:S01]  /*a650*/  MOV R5, 0x400 ;  /* 0x0000040000057802 */ /* 0x000fe20000000f00 */
[----:B------:R-:W1:Y:S03]  /*a660*/  @!P2 LDC R9, c[0x0][0x500] ;  /* 0x00014000ff09ab82 */ /* 0x000e660000000800 */
[----:B0-----:R-:W-:Y:S02]  /*a670*/  LEA R11, R10, R5, 0x18 ;  /* 0x000000050a0b7211 */ /* 0x001fe400078ec0ff */
[----:B------:R-:W-:-:S03]  /*a680*/  SHF.L.U32 R5, R3, 0x1f, RZ ;  /* 0x0000001f03057819 */ /* 0x000fc600000006ff */
[----:B------:R-:W-:-:S04]  /*a690*/  IMAD R10, R4, 0x8, R11 ;  /* 0x00000008040a7824 */ /* 0x000fc800078e020b */
[----:B------:R-:W0:Y:S02]  /*a6a0*/  SYNCS.PHASECHK.TRANS64.TRYWAIT P1, [R10+URZ+0x28], R5 ;  /* 0x000028050a0075a7 */ /* 0x000e24000802017f */
[----:B01----:R-:W-:Y:S05]  /*a6b0*/  @!P1 BRA `(.L_x_295) ;  /* 0x0000001000209947 */ /* 0x003fea0003800000 */
.L_x_318:
[----:B0-----:R-:W-:Y:S01]  /*a6c0*/  PRMT R5, R6, 0x9910, RZ ;  /* 0x0000991006057816 */ /* 0x001fe200000000ff */
[----:B------:R0:W-:Y:S03]  /*a6d0*/  @!P2 SYNCS.ARRIVE.TRANS64 RZ, [R10+URZ], R9 ;  /* 0x000000090affa9a7 */ /* 0x0001e6000800003f */
[----:B------:R-:W-:-:S13]  /*a6e0*/  ISETP.NE.AND P1, PT, R5, 0x2, PT ;  /* 0x000000020500780c */ /* 0x000fda0003f25270 */
[----:B0-----:R-:W-:Y:S05]  /*a6f0*/  @P1 BRA `(.L_x_296) ;  /* 0x0000000000041947 */ /* 0x001fea0003800000 */
[----:B------:R-:W-:Y:S01]  /*a700*/  BPT.TRAP 0x1 ;  /* 0x000000040000795c */ /* 0x000fe20000300000 */
.L_x_296:
[----:B------:R-:W-:Y:S05]  /*a710*/  @P0 BRA `(.L_x_297) ;  /* 0x0000000000040947 */ /* 0x000fea0003800000 */
[----:B------:R-:W-:Y:S01]  /*a720*/  BPT.TRAP 0x1 ;  /* 0x000000040000795c */ /* 0x000fe20000300000 */
.L_x_297:
[--C-:B------:R-:W-:Y:S01]  /*a730*/  IMAD R5, R4, 0x2000, R11.reuse ;  /* 0x0000200004057824 */ /* 0x100fe200078e020b */
[----:B------:R-:W-:Y:S01]  /*a740*/  R2UR UR43, R12 ;  /* 0x000000000c2b72ca */ /* 0x000fe200000e0000 */
[----:B------:R-:W-:Y:S01]  /*a750*/  IMAD R11, R4, 0x8000, R11 ;  /* 0x00008000040b7824 */ /* 0x000fe200078e020b */
[----:B------:R-:W-:Y:S01]  /*a760*/  R2UR UR9, R10 ;  /* 0x000000000a0972ca */ /* 0x000fe200000e0000 */
[----:B------:R-:W-:Y:S01]  /*a770*/  UIADD3 UR14, UP0, UR38, 0xf0, URZ ;  /* 0x000000f0260e7890 */ /* 0x000fe2000ff1e03f */
[----:B------:R-:W-:Y:S01]  /*a780*/  R2UR UR7, R5 ;  /* 0x00000000050772ca */ /* 0x000fe200000e0000 */
[----:B------:R-:W-:Y:S01]  /*a790*/  VIADD R13, R13, 0xffffffff ;  /* 0xffffffff0d0d7836 */ /* 0x000fe20000000000 */
[----:B------:R-:W-:Y:S01]  /*a7a0*/  R2UR UR16, R11 ;  /* 0x000000000b1072ca */ /* 0x000fe200000e0000 */
[----:B------:R-:W-:Y:S01]  /*a7b0*/  UIADD3 UR22, UP1, UR38, 0x1f0, URZ ;  /* 0x000001f026167890 */ /* 0x000fe2000ff3e03f */
[----:B------:R-:W-:Y:S01]  /*a7c0*/  R2UR UR12, R2 ;  /* 0x00000000020c72ca */ /* 0x000fe200000e0000 */
[----:B------:R-:W-:Y:S01]  /*a7d0*/  UIADD3.X UR15, URZ, UR39, URZ, UP0, !UPT ;  /* 0x000000273f0f7290 */ /* 0x000fe200087fe43f */
[----:B------:R-:W-:Y:S01]  /*a7e0*/  R2UR UR11, R19 ;  /* 0x00000000130b72ca */ /* 0x000fe200000e0000 */
[----:B------:R-:W-:Y:S01]  /*a7f0*/  UIADD3.X UR23, URZ, UR39, URZ, UP1, !UPT ;  /* 0x000000273f177290 */ /* 0x000fe20008ffe43f */
[----:B------:R-:W-:Y:S01]  /*a800*/  R2UR UR42, R22 ;  /* 0x00000000162a72ca */ /* 0x000fe200000e0000 */
[----:B------:R-:W-:Y:S01]  /*a810*/  VIADD R4, R4, 0x1 ;  /* 0x0000000104047836 */ /* 0x000fe20000000000 */
[----:B------:R-:W-:Y:S01]  /*a820*/  R2UR UR34, R14 ;  /* 0x000000000e2272ca */ /* 0x000fe200000e0000 */
[----:B------:R-:W-:Y:S01]  /*a830*/  UMOV UR30, 0x0 ;  /* 0x00000000001e7882 */ /* 0x000fe20000000000 */
[----:B------:R-:W-:Y:S01]  /*a840*/  R2UR UR26, R15 ;  /* 0x000000000f1a72ca */ /* 0x000fe200000e0000 */
[----:B------:R-:W-:Y:S01]  /*a850*/  UIADD3 UR8, UR7, 0x180, URZ ;  /* 0x0000018007087890 */ /* 0x000fe2000fffe03f */
[----:B------:R-:W-:Y:S01]  /*a860*/  R2UR UR18, R20 ;  /* 0x00000000141272ca */ /* 0x000fe200000e0000 */
[----:B------:R-:W-:Y:S01]  /*a870*/  UIADD3 UR40, UR16, 0xa180, URZ ;  /* 0x0000a18010287890 */ /* 0x000fe2000fffe03f */
[----:B------:R-:W-:Y:S01]  /*a880*/  ISETP.GT.AND P3, PT, R13, 0x1, PT ;  /* 0x000000010d00780c */ /* 0x000fe20003f64270 */
[----:B------:R-:W-:Y:S01]  /*a890*/  UIADD3 UR32, UR16, 0xc180, URZ ;  /* 0x0000c18010207890 */ /* 0x000fe2000fffe03f */
[----:B------:R-:W-:Y:S01]  /*a8a0*/  ISETP.NE.AND P1, PT, R4, 0x5, PT ;  /* 0x000000050400780c */ /* 0x000fe20003f25270 */
[----:B------:R-:W-:Y:S01]  /*a8b0*/  UIADD3 UR24, UR16, 0xe180, URZ ;  /* 0x0000e18010187890 */ /* 0x000fe2000fffe03f */
[----:B------:R-:W-:Y:S01]  /*a8c0*/  VIADD R12, R12, 0x40 ;  /* 0x000000400c0c7836 */ /* 0x000fe20000000000 */
[----:B------:R-:W-:Y:S01]  /*a8d0*/  UIADD3 UR16, UR16, 0x10180, URZ ;  /* 0x0001018010107890 */ /* 0x000fe2000fffe03f */
[----:B------:R-:W-:Y:S01]  /*a8e0*/  SEL R10, RZ, 0x1, P1 ;  /* 0x00000001ff0a7807 */ /* 0x000fe20000800000 */
[----:B------:R-:W-:Y:S01]  /*a8f0*/  UMOV UR31, 0x10000000 ;  /* 0x10000000001f7882 */ /* 0x000fe20000000000 */
[----:B------:R-:W-:Y:S01]  /*a900*/  UMOV UR10, UR43 ;  /* 0x0000002b000a7c82 */ /* 0x000fe20008000000 */
[----:B------:R-:W-:Y:S01]  /*a910*/  UMOV UR41, UR9 ;  /* 0x0000000900297c82 */ /* 0x000fe20008000000 */
[----:B------:R-:W-:Y:S01]  /*a920*/  UMOV UR44, UR12 ;  /* 0x0000000c002c7c82 */ /* 0x000fe20008000000 */
[----:B------:R-:W-:Y:S01]  /*a930*/  UMOV UR33, UR9 ;  /* 0x0000000900217c82 */ /* 0x000fe20008000000 */
[----:B------:R-:W-:Y:S01]  /*a940*/  UMOV UR35, UR43 ;  /* 0x0000002b00237c82 */ /* 0x000fe20008000000 */
[----:B------:R-:W-:Y:S01]  /*a950*/  UMOV UR36, UR12 ;  /* 0x0000000c00247c82 */ /* 0x000fe20008000000 */
[----:B------:R0:W-:Y:S01]  /*a960*/  UTMALDG.3D [UR8], [UR14], desc[UR30] ;  /* 0x00001e080e0075b4 */ /* 0x0001e20008011000 */
[----:B------:R-:W-:Y:S01]  /*a970*/  UMOV UR25, UR9 ;  /* 0x0000000900197c82 */ /* 0x000fe20008000000 */
[----:B------:R-:W-:Y:S01]  /*a980*/  UMOV UR27, UR43 ;  /* 0x0000002b001b7c82 */ /* 0x000fe20008000000 */
[----:B------:R-:W-:Y:S01]  /*a990*/  UMOV UR28, UR12 ;  /* 0x0000000c001c7c82 */ /* 0x000fe20008000000 */
[----:B------:R-:W-:Y:S01]  /*a9a0*/  UMOV UR17, UR9 ;  /* 0x0000000900117c82 */ /* 0x000fe20008000000 */
[----:B------:R-:W-:Y:S01]  /*a9b0*/  UMOV UR19, UR43 ;  /* 0x0000002b00137c82 */ /* 0x000fe20008000000 */
[----:B------:R-:W-:Y:S01]  /*a9c0*/  UMOV UR20, UR12 ;  /* 0x0000000c00147c82 */ /* 0x000fe20008000000 */
[----:B------:R-:W-:Y:S01]  /*a9d0*/  LOP3.LUT R3, R3, R10, RZ, 0x3c, !PT ;  /* 0x0000000a03037212 */ /* 0x000fe200078e3cff */
[----:B------:R0:W-:Y:S01]  /*a9e0*/  UTMALDG.3D [UR40], [UR22], desc[UR30] ;  /* 0x00001e28160075b4 */ /* 0x0001e20008011000 */
[----:B------:R-:W-:Y:S01]  /*a9f0*/  SEL R4, R4, RZ, P1 ;  /* 0x000000ff04047207 */ /* 0x000fe20000800000 */
[----:B------:R0:W-:Y:S01]  /*aa00*/  UTMALDG.3D [UR32], [UR22], desc[UR30] ;  /* 0x00001e20160075b4 */ /* 0x0001e20008011000 */
[----:B------:R0:W-:Y:S01]  /*aa10*/  UTMALDG.3D [UR24], [UR22], desc[UR30] ;  /* 0x00001e18160075b4 */ /* 0x0001e20008011000 */
[----:B------:R0:W-:Y:S02]  /*aa20*/  UTMALDG.3D [UR16], [UR22], desc[UR30] ;  /* 0x00001e10160075b4 */ /* 0x0001e40008011000 */
[----:B0-----:R-:W-:Y:S05]  /*aa30*/  @P3 BRA `(.L_x_298) ;  /* 0xfffffffc00003947 */ /* 0x001fea000383ffff */
.L_x_294:
[----:B------:R-:W-:Y:S05]  /*aa40*/  BSYNC B1 ;  /* 0x0000000000017941 */ /* 0x000fea0003800000 */
.L_x_293:
[----:B------:R-:W2:Y:S01]  /*aa50*/  LDL.64 R10, [R1] ;  /* 0x00000000010a7983 */ /* 0x000ea20000100a00 */
[----:B------:R-:W-:Y:S01]  /*aa60*/  LOP3.LUT P4, RZ, R8, 0xff, RZ, 0xc0, !PT ;  /* 0x000000ff08ff7812 */ /* 0x000fe2000788c0ff */
[----:B------:R-:W-:Y:S01]  /*aa70*/  VIADD R4, R7, UR37 ;  /* 0x0000002507047c36 */ /* 0x000fe20008000000 */
[----:B------:R-:W-:Y:S01]  /*aa80*/  ULDC.64 UR8, c[0x0][0x650] ;  /* 0x0001940000087ab9 */ /* 0x000fe20000000a00 */
[----:B------:R-:W-:Y:S01]  /*aa90*/  IMAD.U32 R7, RZ, RZ, UR37 ;  /* 0x00000025ff077e24 */ /* 0x000fe2000f8e00ff */
[----:B------:R-:W-:Y:S01]  /*aaa0*/  UISETP.GE.U32.AND UP0, UPT, UR37, 0x5, UPT ;  /* 0x000000052500788c */ /* 0x000fe2000bf06070 */
[----:B------:R-:W-:Y:S01]  /*aab0*/  BSSY B1, `(.L_x_299) ;  /* 0x000006f000017945 */ /* 0x000fe20003800000 */
[----:B------:R-:W-:Y:S01]  /*aac0*/  ISETP.GT.U32.AND P1, PT, R4, 0x4, PT ;  /* 0x000000040400780c */ /* 0x000fe20003f24070 */
[----:B------:R-:W-:Y:S01]  /*aad0*/  IMAD.MOV.U32 R19, RZ, RZ, -0x1 ;  /* 0xffffffffff137424 */ /* 0x000fe200078e00ff */
[----:B------:R-:W-:Y:S01]  /*aae0*/  PRMT R8, RZ, 0x7610, R8 ;  /* 0x00007610ff087816 */ /* 0x000fe20000000008 */
[----:B------:R-:W-:Y:S01]  /*aaf0*/  IMAD.MOV.U32 R22, RZ, RZ, -0x1 ;  /* 0xffffffffff167424 */ /* 0x000fe200078e00ff */
[----:B------:R-:W-:-:S02]  /*ab00*/  ISETP.LT.U32.AND P1, PT, R7, 0x5, P1 ;  /* 0x000000050700780c */ /* 0x000fc40000f21070 */
[----:B------:R-:W-:Y:S01]  /*ab10*/  PLOP3.LUT P3, PT, PT, PT, UP0, 0x80, 0x0 ;  /* 0x000000000000781c */ /* 0x000fe20003f6f008 */
[----:B------:R-:W0:Y:S01]  /*ab20*/  @P4 S2R R3, SR_CgaCtaId ;  /* 0x0000000000034919 */ /* 0x000e220000008800 */
[----:B------:R-:W-:-:S04]  /*ab30*/  @P4 MOV R2, 0x400 ;  /* 0x0000040000024802 */ /* 0x000fc80000000f00 */
[----:B0-----:R-:W-:Y:S01]  /*ab40*/  @P4 LEA R5, R3, R2, 0x18 ;  /* 0x0000000203054211 */ /* 0x001fe200078ec0ff */
[----:B------:R-:W-:-:S03]  /*ab50*/  IMAD.WIDE.U32 R2, R4, -0x33333333, RZ ;  /* 0xcccccccd04027825 */ /* 0x000fc600078e00ff */
[----:B------:R0:W-:Y:S01]  /*ab60*/  @P4 SYNCS.ARRIVE.TRANS64.A1T0 RZ, [R5+URZ+0x88], RZ ;  /* 0x000088ff05ff49a7 */ /* 0x0001e2000810003f */
[----:B------:R-:W-:Y:S01]  /*ab70*/  IMAD.MOV.U32 R2, RZ, RZ, -0x1 ;  /* 0xffffffffff027424 */ /* 0x000fe200078e00ff */
[----:B0-----:R-:W-:Y:S02]  /*ab80*/  SHF.R.U32.HI R5, RZ, 0x2, R3 ;  /* 0x00000002ff057819 */ /* 0x001fe40000011603 */
[----:B------:R-:W-:-:S03]  /*ab90*/  SEL R3, RZ, 0x1, !P1 ;  /* 0x00000001ff037807 */ /* 0x000fc60004800000 */
[----:B------:R-:W-:Y:S01]  /*aba0*/  IMAD R7, R5, -0x5, R4 ;  /* 0xfffffffb05077824 */ /* 0x000fe200078e0204 */
[----:B------:R-:W-:Y:S02]  /*abb0*/  LOP3.LUT R0, R0, R3, RZ, 0x3c, !PT ;  /* 0x0000000300007212 */ /* 0x000fe400078e3cff */
[----:B------:R-:W-:Y:S02]  /*abc0*/  PRMT R3, RZ, 0x7610, R3 ;  /* 0x00007610ff037816 */ /* 0x000fe40000000003 */
[----:B------:R-:W-:Y:S02]  /*abd0*/  @P3 LOP3.LUT R0, R0, 0x1, R5, 0x78, !PT ;  /* 0x0000000100003812 */ /* 0x000fe400078e7805 */
[----:B--2---:R-:W-:-:S04]  /*abe0*/  IADD3 R18, P4, R18, R10, RZ ;  /* 0x0000000a12127210 */ /* 0x004fc80007f9e0ff */
[----:B------:R-:W-:Y:S01]  /*abf0*/  ISETP.GE.U32.AND P1, PT, R18, UR8, PT ;  /* 0x0000000812007c0c */ /* 0x000fe2000bf26070 */
[----:B------:R-:W-:-:S05]  /*ac00*/  IMAD.X R17, R17, 0x1, R23, P4 ;  /* 0x0000000111117824 */ /* 0x000fca00020e0617 */
[----:B------:R-:W-:-:S13]  /*ac10*/  ISETP.GE.U32.AND.EX P1, PT, R17, UR9, PT, P1 ;  /* 0x0000000911007c0c */ /* 0x000fda000bf26110 */
[----:B------:R-:W-:Y:S05]  /*ac20*/  @P1 BRA `(.L_x_300) ;  /* 0x00000004005c1947 */ /* 0x000fea0003800000 */
[----:B------:R-:W0:Y:S01]  /*ac30*/  S2R R11, SR_CTAID.X ;  /* 0x00000000000b7919 */ /* 0x000e220000002500 */
[----:B------:R-:W-:Y:S01]  /*ac40*/  ULDC.64 UR8, c[0x0][0x628] ;  /* 0x00018a0000087ab9 */ /* 0x000fe20000000a00 */
[----:B------:R-:W1:Y:S01]  /*ac50*/  LDC R12, c[0x0][0x144] ;  /* 0x00005100ff0c7b82 */ /* 0x000e620000000800 */
[----:B------:R-:W-:Y:S01]  /*ac60*/  ISETP.NE.U32.AND P1, PT, RZ, UR8, PT ;  /* 0x00000008ff007c0c */ /* 0x000fe2000bf25070 */
[----:B------:R-:W2:Y:S01]  /*ac70*/  S2R R9, SR_CTAID.Y ;  /* 0x0000000000097919 */ /* 0x000ea20000002600 */
[----:B------:R-:W-:Y:S01]  /*ac80*/  ULDC UR7, c[0x0][0x150] ;  /* 0x0000540000077ab9 */ /* 0x000fe20000000800 */
[----:B------:R-:W-:Y:S01]  /*ac90*/  ULDC UR10, c[0x0][0x630] ;  /* 0x00018c00000a7ab9 */ /* 0x000fe20000000800 */
[----:B------:R-:W-:Y:S01]  /*aca0*/  ISETP.NE.AND.EX P1, PT, RZ, UR9, PT, P1 ;  /* 0x00000009ff007c0c */ /* 0x000fe2000bf25310 */
[----:B------:R-:W-:Y:S01]  /*acb0*/  IMAD.MOV.U32 R2, RZ, RZ, R18 ;  /* 0x000000ffff027224 */ /* 0x000fe200078e0012 */
[----:B0-----:R-:W-:-:S05]  /*acc0*/  I2FP.F32.U32 R3, R11 ;  /* 0x0000000b00037245 */ /* 0x001fca0000201000 */
[----:B------:R-:W-:Y:S01]  /*acd0*/  FMUL R14, R3, UR7 ;  /* 0x00000007030e7c20 */ /* 0x000fe20008400000 */
[----:B------:R-:W-:-:S05]  /*ace0*/  IMAD.MOV.U32 R3, RZ, RZ, R17 ;  /* 0x000000ffff037224 */ /* 0x000fca00078e0011 */
[----:B--2---:R-:W-:Y:S05]  /*acf0*/  @!P1 BRA `(.L_x_301) ;  /* 0x0000000000289947 */ /* 0x004fea0003800000 */
[----:B------:R-:W-:Y:S02]  /*ad00*/  ULDC UR7, c[0x0][0x634] ;  /* 0x00018d0000077ab9 */ /* 0x000fe40000000800 */
[----:B------:R-:W-:-:S05]  /*ad10*/  IADD3 R3, P1, R18, UR7, RZ ;  /* 0x0000000712037c10 */ /* 0x000fca000ff3e0ff */
[----:B------:R-:W-:-:S04]  /*ad20*/  IMAD.X R13, RZ, RZ, R17, P1 ;  /* 0x000000ffff0d7224 */ /* 0x000fc800008e0611 */
[----:B------:R-:W-:-:S04]  /*ad30*/  IMAD.WIDE.U32 R4, R13, UR8, RZ ;  /* 0x000000080d047c25 */ /* 0x000fc8000f8e00ff */
[----:B------:R-:W-:-:S04]  /*ad40*/  IMAD.WIDE.U32 R4, P1, R3, UR9, R4 ;  /* 0x0000000903047c25 */ /* 0x000fc8000f820004 */
[----:B------:R-:W-:-:S04]  /*ad50*/  IMAD.WIDE.U32 R2, R3, UR8, RZ ;  /* 0x0000000803027c25 */ /* 0x000fc8000f8e00ff */
[----:B------:R-:W-:Y:S01]  /*ad60*/  IMAD.MOV.U32 R2, RZ, RZ, R5 ;  /* 0x000000ffff027224 */ /* 0x000fe200078e0005 */
[----:B------:R-:W-:Y:S01]  /*ad70*/  IADD3 RZ, P3, R3, R4, RZ ;  /* 0x0000000403ff7210 */ /* 0x000fe20007f7e0ff */
[----:B------:R-:W-:-:S04]  /*ad80*/  IMAD.X R3, RZ, RZ, RZ, P1 ;  /* 0x000000ffff037224 */ /* 0x000fc800008e06ff */
[----:B------:R-:W-:-:S08]  /*ad90*/  IMAD.WIDE.U32.X R2, R13, UR9, R2, P3 ;  /* 0x000000090d027c25 */ /* 0x000fd000098e0402 */
.L_x_301:
[--C-:B------:R-:W-:Y:S01]  /*ada0*/  SHF.R.U64 R10, R2, UR10, R3.reuse ;  /* 0x0000000a020a7c19 */ /* 0x100fe20008001203 */
[----:B------:R-:W0:Y:S01]  /*adb0*/  F2I.U32.TRUNC.NTZ R14, R14 ;  /* 0x0000000e000e7305 */ /* 0x000e22000020f000 */
[----:B------:R-:W-:Y:S01]  /*adc0*/  SHF.R.U32.HI R2, RZ, UR10, R3 ;  /* 0x0000000aff027c19 */ /* 0x000fe20008011603 */
[----:B------:R-:W-:Y:S01]  /*add0*/  ULDC.64 UR8, c[0x0][0x620] ;  /* 0x0001880000087ab9 */ /* 0x000fe20000000a00 */
[----:B------:R-:W-:Y:S01]  /*ade0*/  IADD3 R5, P1, RZ, -R10, RZ ;  /* 0x8000000aff057210 */ /* 0x000fe20007f3e0ff */
[----:B------:R-:W-:Y:S01]  /*adf0*/  IMAD.MOV.U32 R3, RZ, RZ, R17 ;  /* 0x000000ffff037224 */ /* 0x000fe200078e0011 */
[----:B------:R-:W-:Y:S01]  /*ae00*/  ULDC.64 UR10, c[0x0][0x640] ;  /* 0x00019000000a7ab9 */ /* 0x000fe20000000a00 */
[----:B------:R-:W-:Y:S02]  /*ae10*/  ULDC UR7, c[0x0][0x618] ;  /* 0x0001860000077ab9 */ /* 0x000fe40000000800 */
[----:B------:R-:W-:Y:S01]  /*ae20*/  IMAD.X R2, RZ, RZ, ~R2, P1 ;  /* 0x000000ffff027224 */ /* 0x000fe200008e0e02 */
[----:B------:R-:W-:-:S03]  /*ae30*/  ISETP.NE.U32.AND P1, PT, RZ, UR10, PT ;  /* 0x0000000aff007c0c */ /* 0x000fc6000bf25070 */
[----:B------:R-:W-:Y:S01]  /*ae40*/  IMAD R4, R2, UR8, RZ ;  /* 0x0000000802047c24 */ /* 0x000fe2000f8e02ff */
[----:B------:R-:W-:Y:S01]  /*ae50*/  ISETP.NE.AND.EX P1, PT, RZ, UR11, PT, P1 ;  /* 0x0000000bff007c0c */ /* 0x000fe2000bf25310 */
[----:B------:R-:W-:-:S04]  /*ae60*/  IMAD.MOV.U32 R2, RZ, RZ, R18 ;  /* 0x000000ffff027224 */ /* 0x000fc800078e0012 */
[----:B------:R-:W-:Y:S01]  /*ae70*/  IMAD.WIDE.U32 R2, R5, UR8, R2 ;  /* 0x0000000805027c25 */ /* 0x000fe2000f8e0002 */
[----:B------:R-:W-:-:S03]  /*ae80*/  ULDC UR8, c[0x0][0x154] ;  /* 0x0000550000087ab9 */ /* 0x000fc60000000800 */
[----:B------:R-:W-:Y:S02]  /*ae90*/  IMAD R5, R5, UR9, R4 ;  /* 0x0000000905057c24 */ /* 0x000fe4000f8e0204 */
[----:B0-----:R-:W-:Y:S02]  /*aea0*/  IMAD.MOV R4, RZ, RZ, -R14 ;  /* 0x000000ffff047224 */ /* 0x001fe400078e0a0e */
[----:B------:R-:W0:Y:S01]  /*aeb0*/  LDC R14, c[0x0][0x148] ;  /* 0x00005200ff0e7b82 */ /* 0x000e220000000800 */
[----:B------:R-:W-:Y:S02]  /*aec0*/  IMAD.IADD R3, R3, 0x1, R5 ;  /* 0x0000000103037824 */ /* 0x000fe400078e0205 */
[----:B-1----:R-:W-:Y:S01]  /*aed0*/  IMAD R11, R12, R4, R11 ;  /* 0x000000040c0b7224 */ /* 0x002fe200078e020b */
[----:B------:R-:W-:Y:S02]  /*aee0*/  I2FP.F32.U32 R4, R9 ;  /* 0x0000000900047245 */ /* 0x000fe40000201000 */
[----:B------:R-:W-:-:S02]  /*aef0*/  SHF.R.U64 R12, R2, UR7, R3 ;  /* 0x00000007020c7c19 */ /* 0x000fc40008001203 */
[----:B------:R-:W-:Y:S01]  /*af00*/  SHF.R.U32.HI R3, RZ, UR7, R3 ;  /* 0x00000007ff037c19 */ /* 0x000fe20008011603 */
[----:B------:R-:W-:Y:S01]  /*af10*/  FMUL R4, R4, UR8 ;  /* 0x0000000804047c20 */ /* 0x000fe20008400000 */
[----:B------:R-:W-:Y:S02]  /*af20*/  ULDC UR7, c[0x0][0x608] ;  /* 0x0001820000077ab9 */ /* 0x000fe40000000800 */
[--C-:B------:R-:W-:Y:S01]  /*af30*/  SHF.R.U64 R15, R12, UR7, R3.reuse ;  /* 0x000000070c0f7c19 */ /* 0x100fe20008001203 */
[----:B------:R1:W2:Y:S01]  /*af40*/  F2I.U32.TRUNC.NTZ R20, R4 ;  /* 0x0000000400147305 */ /* 0x0002a2000020f000 */
[----:B------:R-:W-:Y:S01]  /*af50*/  SHF.R.U32.HI R2, RZ, UR7, R3 ;  /* 0x00000007ff027c19 */ /* 0x000fe20008011603 */
[----:B------:R-:W-:-:S03]  /*af60*/  ULDC UR7, c[0x0][0x658] ;  /* 0x0001960000077ab9 */ /* 0x000fc60000000800 */
[--C-:B------:R-:W-:Y:S02]  /*af70*/  SHF.R.U64 R13, R15, UR7, R2.reuse ;  /* 0x000000070f0d7c19 */ /* 0x100fe40008001202 */
[----:B------:R-:W-:-:S03]  /*af80*/  SHF.R.U32.HI R19, RZ, UR7, R2 ;  /* 0x00000007ff137c19 */ /* 0x000fc60008011602 */
[----:B------:R-:W-:Y:S02]  /*af90*/  IMAD.MOV.U32 R2, RZ, RZ, R13 ;  /* 0x000000ffff027224 */ /* 0x000fe400078e000d */
[----:B------:R-:W-:Y:S01]  /*afa0*/  IMAD.MOV.U32 R3, RZ, RZ, R19 ;  /* 0x000000ffff037224 */ /* 0x000fe200078e0013 */
[----:B-1----:R-:W-:Y:S06]  /*afb0*/  @!P1 BRA `(.L_x_302) ;  /* 0x0000000000289947 */ /* 0x002fec0003800000 */
        /* <DEDUP_REMOVED lines=10> */
.L_x_302:
[----:B------:R-:W1:Y:S01]  /*b060*/  LDC R4, c[0x0][0x65c] ;  /* 0x00019700ff047b82 */ /* 0x000e620000000800 */
[----:B------:R-:W-:Y:S01]  /*b070*/  ULDC UR7, c[0x0][0x648] ;  /* 0x0001920000077ab9 */ /* 0x000fe20000000800 */
[----:B------:R-:W-:Y:S01]  /*b080*/  LOP3.LUT R15, R15, UR6, RZ, 0xc0, !PT ;  /* 0x000000060f0f7c12 */ /* 0x000fe2000f8ec0ff */
[----:B--2---:R-:W-:Y:S01]  /*b090*/  IMAD.MOV R20, RZ, RZ, -R20 ;  /* 0x000000ffff147224 */ /* 0x004fe200078e0a14 */
[----:B------:R-:W-:Y:S01]  /*b0a0*/  SHF.R.U64 R2, R2, UR7, R3 ;  /* 0x0000000702027c19 */ /* 0x000fe20008001203 */
[----:B------:R-:W-:Y:S01]  /*b0b0*/  ULDC UR7, c[0x0][0x638] ;  /* 0x00018e0000077ab9 */ /* 0x000fe20000000800 */
[----:B------:R-:W-:Y:S01]  /*b0c0*/  LOP3.LUT R12, R12, UR4, RZ, 0xc0, !PT ;  /* 0x000000040c0c7c12 */ /* 0x000fe2000f8ec0ff */
[----:B------:R-:W-:Y:S01]  /*b0d0*/  ULDC UR8, c[0x0][0x610] ;  /* 0x0001840000087ab9 */ /* 0x000fe20000000800 */
[----:B------:R-:W-:Y:S01]  /*b0e0*/  IMAD.MOV.U32 R3, RZ, RZ, 0x1 ;  /* 0x00000001ff037424 */ /* 0x000fe200078e00ff */
[----:B-1----:R-:W-:Y:S01]  /*b0f0*/  ISETP.NE.AND P1, PT, R4, 0x1, PT ;  /* 0x000000010400780c */ /* 0x002fe20003f25270 */
[----:B------:R-:W-:-:S02]  /*b100*/  IMAD.MOV R4, RZ, RZ, -R2 ;  /* 0x000000ffff047224 */ /* 0x000fc400078e0a02 */
[----:B------:R-:W-:Y:S02]  /*b110*/  IMAD R2, R2, UR5, R15 ;  /* 0x0000000502027c24 */ /* 0x000fe4000f8e020f */
[----:B------:R-:W-:Y:S01]  /*b120*/  IMAD R13, R4, UR7, R13 ;  /* 0x00000007040d7c24 */ /* 0x000fe2000f8e020d */
[----:B------:R-:W-:-:S07]  /*b130*/  ULDC UR7, c[0x0][0x600] ;  /* 0x0001800000077ab9 */ /* 0x000fce0000000800 */
[----:B0-----:R-:W-:-:S04]  /*b140*/  @P1 IMAD R11, R14, R20, R9 ;  /* 0x000000140e0b1224 */ /* 0x001fc800078e0209 */
[----:B------:R-:W-:Y:S02]  /*b150*/  IMAD R11, R2, UR8, R11 ;  /* 0x00000008020b7c24 */ /* 0x000fe4000f8e020b */
[----:B------:R-:W-:-:S05]  /*b160*/  IMAD R2, R13, UR7, R12 ;  /* 0x000000070d027c24 */ /* 0x000fca000f8e020c */
[----:B------:R-:W-:Y:S02]  /*b170*/  SEL R22, R2, R11, !P1 ;  /* 0x0000000b02167207 */ /* 0x000fe40004800000 */
[----:B------:R-:W-:Y:S01]  /*b180*/  SEL R19, R11, R2, !P1 ;  /* 0x000000020b137207 */ /* 0x000fe20004800000 */
[----:B------:R-:W-:-:S07]  /*b190*/  IMAD.MOV.U32 R2, RZ, RZ, R10 ;  /* 0x000000ffff027224 */ /* 0x000fce00078e000a */
.L_x_300:
[----:B------:R-:W-:Y:S05]  /*b1a0*/  BSYNC B1 ;  /* 0x0000000000017941 */ /* 0x000fea0003800000 */
.L_x_299:
[----:B------:R-:W-:-:S13]  /*b1b0*/  LOP3.LUT P1, RZ, R3, 0xff, RZ, 0xc0, !PT ;  /* 0x000000ff03ff7812 */ /* 0x000fda000782c0ff */
[----:B------:R-:W-:Y:S05]  /*b1c0*/  @P1 BRA `(.L_x_303) ;  /* 0xfffffff000d81947 */ /* 0x000fea000383ffff */
[----:B------:R-:W-:Y:S05]  /*b1d0*/  BSYNC B0 ;  /* 0x0000000000007941 */ /* 0x000fea0003800000 */
.L_x_291:
[----:B------:R-:W-:-:S03]  /*b1e0*/  UMOV UR7, 0xffffffff ;  /* 0xffffffff00077882 */ /* 0x000fc60000000000 */
[----:B------:R-:W-:Y:S05]  /*b1f0*/  BRA.DIV UR7, `(.L_x_304) ;  /* 0x0000000607647947 */ /* 0x000fea000b800000 */
[----:B------:R-:W-:-:S13]  /*b200*/  ELECT P6, URZ, PT ;  /* 0x00000000003f782f */ /* 0x000fda00038c0000 */
.L_x_321:
[----:B------:R-:W-:Y:S04]  /*b210*/  BSSY B0, `(.L_x_305) ;  /* 0x0000034000007945 */ /* 0x000fe80003800000 */
[----:B------:R-:W-:Y:S05]  /*b220*/  @!P6 BRA `(.L_x_306) ;  /* 0x0000000000c8e947 */ /* 0x000fea0003800000 */
[----:B------:R-:W-:-:S04]  /*b230*/  LOP3.LUT R16, R16, 0x2, RZ, 0xfc, !PT ;  /* 0x0000000210107812 */ /* 0x000fc800078efcff */
[----:B------:R-:W-:-:S13]  /*b240*/  ISETP.NE.AND P0, PT, R16, 0x3, PT ;  /* 0x000000031000780c */ /* 0x000fda0003f05270 */
[----:B------:R-:W-:Y:S05]  /*b250*/  @!P0 BRA `(.L_x_307) ;  /* 0x0000000000048947 */ /* 0x000fea0003800000 */
[----:B------:R-:W-:Y:S01]  /*b260*/  BPT.TRAP 0x1 ;  /* 0x000000040000795c */ /* 0x000fe20000300000 */
.L_x_307:
[----:B------:R-:W0:Y:S01]  /*b270*/  S2R R3, SR_CgaCtaId ;  /* 0x0000000000037919 */ /* 0x000e220000008800 */
[----:B------:R-:W-:Y:S02]  /*b280*/  MOV R2, 0x400 ;  /* 0x0000040000027802 */ /* 0x000fe40000000f00 */
[----:B------:R-:W-:Y:S02]  /*b290*/  SHF.L.U32 R4, R0, 0x1f, RZ ;  /* 0x0000001f00047819 */ /* 0x000fe400000006ff */
[----:B0-----:R-:W-:-:S05]  /*b2a0*/  LEA R2, R3, R2, 0x18 ;  /* 0x0000000203027211 */ /* 0x001fca00078ec0ff */
[----:B------:R-:W-:-:S04]  /*b2b0*/  VIADD R2, R2, 0x28 ;  /* 0x0000002802027836 */ /* 0x000fc80000000000 */
[C---:B------:R-:W-:Y:S02]  /*b2c0*/  IMAD R9, R7.reuse, 0x8, R2 ;  /* 0x0000000807097824 */ /* 0x040fe400078e0202 */
[----:B------:R-:W-:Y:S02]  /*b2d0*/  VIADD R7, R7, 0x1 ;  /* 0x0000000107077836 */ /* 0x000fe40000000000 */
[----:B------:R-:W0:Y:S03]  /*b2e0*/  SYNCS.PHASECHK.TRANS64.TRYWAIT P0, [R9+URZ], R4 ;  /* 0x00000004090075a7 */ /* 0x000e26000800017f */
[----:B------:R-:W-:-:S04]  /*b2f0*/  ISETP.NE.AND P1, PT, R7, 0x5, PT ;  /* 0x000000050700780c */ /* 0x000fc80003f25270 */
[----:B------:R-:W-:Y:S02]  /*b300*/  SEL R3, RZ, 0x1, P1 ;  /* 0x00000001ff037807 */ /* 0x000fe40000800000 */
[----:B------:R-:W-:Y:S02]  /*b310*/  SEL R7, R7, RZ, P1 ;  /* 0x000000ff07077207 */ /* 0x000fe40000800000 */
[----:B------:R-:W-:-:S03]  /*b320*/  LOP3.LUT R6, R0, R3, RZ, 0x3c, !PT ;  /* 0x0000000300067212 */ /* 0x000fc600078e3cff */
[----:B------:R-:W-:Y:S01]  /*b330*/  IMAD R8, R7, 0x8, R2 ;  /* 0x0000000807087824 */ /* 0x000fe200078e0202 */
[----:B------:R-:W-:Y:S01]  /*b340*/  SHF.L.U32 R5, R6, 0x1f, RZ ;  /* 0x0000001f06057819 */ /* 0x000fe200000006ff */
[----:B0-----:R-:W-:Y:S06]  /*b350*/  @!P0 BRA `(.L_x_308) ;  /* 0x00000004002c8947 */ /* 0x001fec0003800000 */
.L_x_322:
[----:B------:R-:W1:Y:S01]  /*b360*/  SYNCS.PHASECHK.TRANS64.TRYWAIT P0, [R8+URZ], R5 ;  /* 0x00000005080075a7 */ /* 0x000e62000800017f */
[----:B------:R-:W-:-:S05]  /*b370*/  VIADD R0, R7, 0x1 ;  /* 0x0000000107007836 */ /* 0x000fca0000000000 */
[----:B------:R-:W-:-:S04]  /*b380*/  ISETP.NE.AND P1, PT, R0, 0x5, PT ;  /* 0x000000050000780c */ /* 0x000fc80003f25270 */
[----:B------:R-:W-:Y:S02]  /*b390*/  SEL R3, RZ, 0x1, P1 ;  /* 0x00000001ff037807 */ /* 0x000fe40000800000 */
[----:B------:R-:W-:Y:S02]  /*b3a0*/  SEL R7, R0, RZ, P1 ;  /* 0x000000ff00077207 */ /* 0x000fe40000800000 */
[----:B------:R-:W-:-:S03]  /*b3b0*/  LOP3.LUT R6, R6, R3, RZ, 0x3c, !PT ;  /* 0x0000000306067212 */ /* 0x000fc600078e3cff */
[----:B0-----:R-:W-:Y:S01]  /*b3c0*/  IMAD R9, R7, 0x8, R2 ;  /* 0x0000000807097824 */ /* 0x001fe200078e0202 */
[----:B------:R-:W-:Y:S01]  /*b3d0*/  SHF.L.U32 R4, R6, 0x1f, RZ ;  /* 0x0000001f06047819 */ /* 0x000fe200000006ff */
[----:B-1----:R-:W-:Y:S06]  /*b3e0*/  @!P0 BRA `(.L_x_309) ;  /* 0x00000004001c8947 */ /* 0x002fec0003800000 */
.L_x_323:
[----:B------:R-:W1:Y:S01]  /*b3f0*/  SYNCS.PHASECHK.TRANS64.TRYWAIT P0, [R9+URZ], R4 ;  /* 0x00000004090075a7 */ /* 0x000e62000800017f */
[----:B------:R-:W-:-:S05]  /*b400*/  VIADD R0, R7, 0x1 ;  /* 0x0000000107007836 */ /* 0x000fca0000000000 */
[----:B------:R-:W-:-:S04]  /*b410*/  ISETP.NE.AND P1, PT, R0, 0x5, PT ;  /* 0x000000050000780c */ /* 0x000fc80003f25270 */
[----:B------:R-:W-:Y:S02]  /*b420*/  SEL R3, RZ, 0x1, P1 ;  /* 0x00000001ff037807 */ /* 0x000fe40000800000 */
[----:B------:R-:W-:Y:S02]  /*b430*/  SEL R7, R0, RZ, P1 ;  /* 0x000000ff00077207 */ /* 0x000fe40000800000 */
[----:B------:R-:W-:-:S03]  /*b440*/  LOP3.LUT R11, R6, R3, RZ, 0x3c, !PT ;  /* 0x00000003060b7212 */ /* 0x000fc600078e3cff */
[----:B------:R-:W-:Y:S01]  /*b450*/  IMAD R6, R7, 0x8, R2 ;  /* 0x0000000807067824 */ /* 0x000fe200078e0202 */
[----:B0-----:R-:W-:Y:S01]  /*b460*/  SHF.L.U32 R5, R11, 0x1f, RZ ;  /* 0x0000001f0b057819 */ /* 0x001fe200000006ff */
[----:B-1----:R-:W-:Y:S06]  /*b470*/  @!P0 BRA `(.L_x_310) ;  /* 0x00000004000c8947 */ /* 0x002fec0003800000 */
.L_x_324:
[----:B------:R-:W1:Y:S01]  /*b480*/  SYNCS.PHASECHK.TRANS64.TRYWAIT P0, [R6+URZ], R5 ;  /* 0x00000005060075a7 */ /* 0x000e62000800017f */
[----:B------:R-:W-:-:S05]  /*b490*/  VIADD R0, R7, 0x1 ;  /* 0x0000000107007836 */ /* 0x000fca0000000000 */
[----:B------:R-:W-:-:S04]  /*b4a0*/  ISETP.NE.AND P1, PT, R0, 0x5, PT ;  /* 0x000000050000780c */ /* 0x000fc80003f25270 */
[----:B0-----:R-:W-:Y:S02]  /*b4b0*/  SEL R4, RZ, 0x1, P1 ;  /* 0x00000001ff047807 */ /* 0x001fe40000800000 */
[----:B------:R-:W-:Y:S02]  /*b4c0*/  SEL R3, R0, RZ, P1 ;  /* 0x000000ff00037207 */ /* 0x000fe40000800000 */
[----:B------:R-:W-:Y:S01]  /*b4d0*/  LOP3.LUT R0, R11, R4, RZ, 0x3c, !PT ;  /* 0x000000040b007212 */ /* 0x000fe200078e3cff */
[----:B-1----:R-:W-:Y:S06]  /*b4e0*/  @!P0 BRA `(.L_x_311) ;  /* 0x0000000400048947 */ /* 0x002fec0003800000 */
.L_x_325:
[----:B------:R-:W-:Y:S01]  /*b4f0*/  IMAD R3, R3, 0x8, R2 ;  /* 0x0000000803037824 */ /* 0x000fe200078e0202 */
[----:B------:R-:W-:-:S07]  /*b500*/  SHF.L.U32 R0, R0, 0x1f, RZ ;  /* 0x0000001f00007819 */ /* 0x000fce00000006ff */
.L_x_312:
[----:B-1----:R1:W2:Y:S02]  /*b510*/  SYNCS.PHASECHK.TRANS64.TRYWAIT P0, [R3+URZ], R0 ;  /* 0x00000000030075a7 */ /* 0x0022a4000800017f */
[----:B--2---:R-:W-:Y:S05]  /*b520*/  @!P0 NANOSLEEP.SYNCS 0x989680 ;  /* 0x009896800000895d */ /* 0x004fea0003900000 */
[----:B------:R-:W2:Y:S02]  /*b530*/  @!P0 SYNCS.PHASECHK.TRANS64 P0, [R3+URZ], R0 ;  /* 0x00000000030085a7 */ /* 0x000ea4000800007f */
[----:B--2---:R-:W-:Y:S05]  /*b540*/  @!P0 BRA `(.L_x_312) ;  /* 0xfffffffc00f08947 */ /* 0x004fea000383ffff */
.L_x_306:
[----:B------:R-:W-:Y:S05]  /*b550*/  BSYNC B0 ;  /* 0x0000000000007941 */ /* 0x000fea0003800000 */
.L_x_305:
[----:B------:R-:W-:Y:S05]  /*b560*/  EXIT ;  /* 0x000000000000794d */ /* 0x000fea0003800000 */
.L_x_15:
[----:B-1----:R1:W2:Y:S02]  /*b570*/  SYNCS.PHASECHK.TRANS64.TRYWAIT P0, [R159+URZ], R0 ;  /* 0x000000009f0075a7 */ /* 0x0022a4000800017f */
[----:B--2---:R-:W-:Y:S05]  /*b580*/  @!P0 NANOSLEEP.SYNCS 0x989680 ;  /* 0x009896800000895d */ /* 0x004fea0003900000 */
[----:B------:R-:W2:Y:S02]  /*b590*/  @!P0 SYNCS.PHASECHK.TRANS64 P0, [R159+URZ], R0 ;  /* 0x000000009f0085a7 */ /* 0x000ea4000800007f */
[----:B--2---:R-:W-:Y:S05]  /*b5a0*/  @!P0 BRA `(.L_x_15) ;  /* 0xfffffffc00f08947 */ /* 0x004fea000383ffff */
[----:B------:R-:W-:Y:S05]  /*b5b0*/  BRA `(.L_x_313) ;  /* 0xffffff5c00b87947 */ /* 0x000fea000383ffff */
.L_x_20:
[----:B--2---:R2:W3:Y:S02]  /*b5c0*/  SYNCS.PHASECHK.TRANS64.TRYWAIT P1, [R3+URZ], R0 ;  /* 0x00000000030075a7 */ /* 0x0044e4000802017f */
[----:B---3--:R-:W-:Y:S05]  /*b5d0*/  @!P1 NANOSLEEP.SYNCS 0x989680 ;  /* 0x009896800000995d */ /* 0x008fea0003900000 */
[----:B------:R-:W3:Y:S02]  /*b5e0*/  @!P1 SYNCS.PHASECHK.TRANS64 P1, [R3+URZ], R0 ;  /* 0x00000000030095a7 */ /* 0x000ee4000802007f */
[----:B---3--:R-:W-:Y:S05]  /*b5f0*/  @!P1 BRA `(.L_x_20) ;  /* 0xfffffffc00f09947 */ /* 0x008fea000383ffff */
[----:B------:R-:W-:Y:S05]  /*b600*/  BRA `(.L_x_19) ;  /* 0xffffff6000247947 */ /* 0x000fea000383ffff */
.L_x_25:
[----:B--2---:R-:W-:-:S04]  /*b610*/  IMAD.U32 R4, RZ, RZ, UR4 ;  /* 0x00000004ff047e24 */ /* 0x004fc8000f8e00ff */
[----:B------:R2:W3:Y:S03]  /*b620*/  SYNCS.PHASECHK.TRANS64.TRYWAIT P1, [R4+URZ], R3 ;  /* 0x00000003040075a7 */ /* 0x0004e6000802017f */
[----:B---3--:R-:W-:Y:S05]  /*b630*/  @!P1 NANOSLEEP.SYNCS 0x989680 ;  /* 0x009896800000995d */ /* 0x008fea0003900000 */
[----:B------:R-:W3:Y:S02]  /*b640*/  @!P1 SYNCS.PHASECHK.TRANS64 P1, [R4+URZ], R3 ;  /* 0x00000003040095a7 */ /* 0x000ee4000802007f */
[----:B---3--:R-:W-:Y:S05]  /*b650*/  @!P1 BRA `(.L_x_25) ;  /* 0xfffffffc00ec9947 */ /* 0x008fea000383ffff */
[----:B------:R-:W-:Y:S05]  /*b660*/  BRA `(.L_x_24) ;  /* 0xffffff6400007947 */ /* 0x000fea000383ffff */
.L_x_31:
[----:B-1----:R1:W2:Y:S02]  /*b670*/  SYNCS.PHASECHK.TRANS64.TRYWAIT P0, [R159+URZ+0x10], R0 ;  /* 0x000010009f0075a7 */ /* 0x0022a4000800017f */
[----:B--2---:R-:W-:Y:S05]  /*b680*/  @!P0 NANOSLEEP.SYNCS 0x989680 ;  /* 0x009896800000895d */ /* 0x004fea0003900000 */
[----:B------:R-:W2:Y:S02]  /*b690*/  @!P0 SYNCS.PHASECHK.TRANS64 P0, [R159+URZ+0x10], R0 ;  /* 0x000010009f0085a7 */ /* 0x000ea4000800007f */
[----:B--2---:R-:W-:Y:S05]  /*b6a0*/  @!P0 BRA `(.L_x_31) ;  /* 0xfffffffc00f08947 */ /* 0x004fea000383ffff */
[----:B------:R-:W-:Y:S05]  /*b6b0*/  BRA `(.L_x_314) ;  /* 0xffffff6800447947 */ /* 0x000fea000383ffff */
.L_x_292:
[----:B------:R-:W-:Y:S01]  /*b6c0*/  BSSY B1, `(.L_x_315) ;  /* 0x0000006000017945 */ /* 0x000fe20003800000 */
[----:B------:R-:W-:-:S07]  /*b6d0*/  IMAD.MOV.U32 R15, RZ, RZ, -0x1 ;  /* 0xffffffffff0f7424 */ /* 0x000fce00078e00ff */
[----:B-----5:R-:W-:Y:S05]  /*b6e0*/  WARPSYNC.COLLECTIVE R15, `(.L_x_316) ;  /* 0x000000000f0c7348 */ /* 0x020fea0003c00000 */
[----:B------:R-:W-:Y:S02]  /*b6f0*/  ELECT P6, UR62, PT ;  /* 0x00000000003e782f */ /* 0x000fe400038c0000 */
[----:B------:R-:W-:Y:S01]  /*b700*/  MOV R14, UR62 ;  /* 0x0000003e000e7c02 */ /* 0x000fe20008000f00 */
[----:B-----5:R-:W-:Y:S10]  /*b710*/  ENDCOLLECTIVE ;  /* 0x000000000000791b */ /* 0x020ff40003800000 */
.L_x_316:
[----:B------:R-:W-:Y:S05]  /*b720*/  BSYNC B1 ;  /* 0x0000000000017941 */ /* 0x000fea0003800000 */
.L_x_315:
[----:B------:R-:W-:Y:S05]  /*b730*/  BRA `(.L_x_317) ;  /* 0xffffffec00887947 */ /* 0x000fea000383ffff */
.L_x_295:
[----:B0-----:R0:W1:Y:S02]  /*b740*/  SYNCS.PHASECHK.TRANS64.TRYWAIT P1, [R10+URZ+0x28], R5 ;  /* 0x000028050a0075a7 */ /* 0x001064000802017f */
[----:B-1----:R-:W-:Y:S05]  /*b750*/  @!P1 NANOSLEEP.SYNCS 0x989680 ;  /* 0x009896800000995d */ /* 0x002fea0003900000 */
[----:B------:R-:W1:Y:S02]  /*b760*/  @!P1 SYNCS.PHASECHK.TRANS64 P1, [R10+URZ+0x28], R5 ;  /* 0x000028050a0095a7 */ /* 0x000e64000802007f */
[----:B-1----:R-:W-:Y:S05]  /*b770*/  @!P1 BRA `(.L_x_295) ;  /* 0xfffffffc00f09947 */ /* 0x002fea000383ffff */
[----:B------:R-:W-:Y:S05]  /*b780*/  BRA `(.L_x_318) ;  /* 0xffffffec00cc7947 */ /* 0x000fea000383ffff */
.L_x_304:
[----:B------:R-:W-:Y:S01]  /*b790*/  BSSY B0, `(.L_x_319) ;  /* 0x0000006000007945 */ /* 0x000fe20003800000 */
[----:B------:R-:W-:-:S07]  /*b7a0*/  IMAD.MOV.U32 R15, RZ, RZ, -0x1 ;  /* 0xffffffffff0f7424 */ /* 0x000fce00078e00ff */
[----:B-----5:R-:W-:Y:S05]  /*b7b0*/  WARPSYNC.COLLECTIVE R15, `(.L_x_320) ;  /* 0x000000000f0c7348 */ /* 0x020fea0003c00000 */
[----:B------:R-:W-:Y:S02]  /*b7c0*/  ELECT P6, UR62, PT ;  /* 0x00000000003e782f */ /* 0x000fe400038c0000 */
[----:B------:R-:W-:Y:S01]  /*b7d0*/  MOV R14, UR62 ;  /* 0x0000003e000e7c02 */ /* 0x000fe20008000f00 */
[----:B-----5:R-:W-:Y:S10]  /*b7e0*/  ENDCOLLECTIVE ;  /* 0x000000000000791b */ /* 0x020ff40003800000 */
.L_x_320:
[----:B------:R-:W-:Y:S05]  /*b7f0*/  BSYNC B0 ;  /* 0x0000000000007941 */ /* 0x000fea0003800000 */
.L_x_319:
[----:B------:R-:W-:Y:S05]  /*b800*/  BRA `(.L_x_321) ;  /* 0xfffffff800807947 */ /* 0x000fea000383ffff */
.L_x_308:
[----:B0-----:R0:W1:Y:S02]  /*b810*/  SYNCS.PHASECHK.TRANS64.TRYWAIT P0, [R9+URZ], R4 ;  /* 0x00000004090075a7 */ /* 0x001064000800017f */
[----:B-1----:R-:W-:Y:S05]  /*b820*/  @!P0 NANOSLEEP.SYNCS 0x989680 ;  /* 0x009896800000895d */ /* 0x002fea0003900000 */
[----:B------:R-:W1:Y:S02]  /*b830*/  @!P0 SYNCS.PHASECHK.TRANS64 P0, [R9+URZ], R4 ;  /* 0x00000004090085a7 */ /* 0x000e64000800007f */
[----:B-1----:R-:W-:Y:S05]  /*b840*/  @!P0 BRA `(.L_x_308) ;  /* 0xfffffffc00f08947 */ /* 0x002fea000383ffff */
[----:B------:R-:W-:Y:S05]  /*b850*/  BRA `(.L_x_322) ;  /* 0xfffffff800c07947 */ /* 0x000fea000383ffff */
.L_x_309:
[----:B0-----:R0:W1:Y:S02]  /*b860*/  SYNCS.PHASECHK.TRANS64.TRYWAIT P0, [R8+URZ], R5 ;  /* 0x00000005080075a7 */ /* 0x001064000800017f */
[----:B-1----:R-:W-:Y:S05]  /*b870*/  @!P0 NANOSLEEP.SYNCS 0x989680 ;  /* 0x009896800000895d */ /* 0x002fea0003900000 */
[----:B------:R-:W1:Y:S02]  /*b880*/  @!P0 SYNCS.PHASECHK.TRANS64 P0, [R8+URZ], R5 ;  /* 0x00000005080085a7 */ /* 0x000e64000800007f */
[----:B-1----:R-:W-:Y:S05]  /*b890*/  @!P0 BRA `(.L_x_309) ;  /* 0xfffffffc00f08947 */ /* 0x002fea000383ffff */
[----:B------:R-:W-:Y:S05]  /*b8a0*/  BRA `(.L_x_323) ;  /* 0xfffffff800d07947 */ /* 0x000fea000383ffff */
.L_x_310:
[----:B0-----:R0:W1:Y:S02]  /*b8b0*/  SYNCS.PHASECHK.TRANS64.TRYWAIT P0, [R9+URZ], R4 ;  /* 0x00000004090075a7 */ /* 0x001064000800017f */
[----:B-1----:R-:W-:Y:S05]  /*b8c0*/  @!P0 NANOSLEEP.SYNCS 0x989680 ;  /* 0x009896800000895d */ /* 0x002fea0003900000 */
[----:B------:R-:W1:Y:S02]  /*b8d0*/  @!P0 SYNCS.PHASECHK.TRANS64 P0, [R9+URZ], R4 ;  /* 0x00000004090085a7 */ /* 0x000e64000800007f */
[----:B-1----:R-:W-:Y:S05]  /*b8e0*/  @!P0 BRA `(.L_x_310) ;  /* 0xfffffffc00f08947 */ /* 0x002fea000383ffff */
[----:B------:R-:W-:Y:S05]  /*b8f0*/  BRA `(.L_x_324) ;  /* 0xfffffff800e07947 */ /* 0x000fea000383ffff */
.L_x_311:
[----:B0-----:R0:W1:Y:S02]  /*b900*/  SYNCS.PHASECHK.TRANS64.TRYWAIT P0, [R6+URZ], R5 ;  /* 0x00000005060075a7 */ /* 0x001064000800017f */
[----:B-1----:R-:W-:Y:S05]  /*b910*/  @!P0 NANOSLEEP.SYNCS 0x989680 ;  /* 0x009896800000895d */ /* 0x002fea0003900000 */
[----:B------:R-:W1:Y:S02]  /*b920*/  @!P0 SYNCS.PHASECHK.TRANS64 P0, [R6+URZ], R5 ;  /* 0x00000005060085a7 */ /* 0x000e64000800007f */
[----:B-1----:R-:W-:Y:S05]  /*b930*/  @!P0 BRA `(.L_x_311) ;  /* 0xfffffffc00f08947 */ /* 0x002fea000383ffff */
[----:B------:R-:W-:Y:S05]  /*b940*/  BRA `(.L_x_325) ;  /* 0xfffffff800e87947 */ /* 0x000fea000383ffff */
.L_x_326:
[----:B------:R-:W-:-:S00]  /*b950*/  BRA `(.L_x_326) ;  /* 0xfffffffc00fc7947 */ /* 0x000fc0000383ffff */
[----:B------:R-:W-:-:S00]  /*b960*/  NOP ;  /* 0x0000000000007918 */ /* 0x000fc00000000000 */
        /* <DEDUP_REMOVED lines=9> */
.L_x_327:


//--------------------- .nv.global.init           --------------------------
	.section	.nv.global.init,"aw",@progbits
.nv.global.init:
	.type		$str$22,@object
	.size		$str$22,($str$23 - $str$22)
$str$22:
        /*0000*/ 	.byte	0x6b, 0x5f, 0x74, 0x69, 0x6c, 0x65, 0x5f, 0x63, 0x6f, 0x75, 0x6e, 0x74, 0x20, 0x3e, 0x3d, 0x20
        /*0010*/ 	.byte	0x31, 0x00
	.type		$str$23,@object
	.size		$str$23,(__unnamed_1 - $str$23)
$str$23:
        /*0012*/ 	.byte	0x2f, 0x74, 0x6d, 0x70, 0x2f, 0x63, 0x75, 0x74, 0x6c, 0x61, 0x73, 0x73, 0x5f, 0x73, 0x77, 0x65
        /*0022*/ 	.byte	0x65, 0x70, 0x5f, 0x73, 0x72, 0x63, 0x2f, 0x69, 0x6e, 0x63, 0x6c, 0x75, 0x64, 0x65, 0x2f, 0x63
        /*0032*/ 	.byte	0x75, 0x74, 0x6c, 0x61, 0x73, 0x73, 0x2f, 0x67, 0x65, 0x6d, 0x6d, 0x2f, 0x63, 0x6f, 0x6c, 0x6c
        /*0042*/ 	.byte	0x65, 0x63, 0x74, 0x69, 0x76, 0x65, 0x2f, 0x73, 0x6d, 0x39, 0x30, 0x5f, 0x6d, 0x6d, 0x61, 0x5f
        /*0052*/ 	.byte	0x74, 0x6d, 0x61, 0x5f, 0x67, 0x6d, 0x6d, 0x61, 0x5f, 0x73, 0x73, 0x5f, 0x77, 0x61, 0x72, 0x70
        /*0062*/ 	.byte	0x73, 0x70, 0x65, 0x63, 0x69, 0x61, 0x6c, 0x69, 0x7a, 0x65, 0x64, 0x2e, 0x68, 0x70, 0x70, 0x00
	.type		__unnamed_1,@object
	.size		__unnamed_1,(.L_0 - __unnamed_1)
__unnamed_1:
        /*0072*/ 	.byte	0x76, 0x6f, 0x69, 0x64, 0x20, 0x63, 0x75, 0x74, 0x6c, 0x61, 0x73, 0x73, 0x3a, 0x3a, 0x67, 0x65
        /* <DEDUP_REMOVED lines=179> */
        /*0bb2*/ 	.byte	0x64, 0x65, 0x6e, 0x74, 0x69, 0x74, 0x79, 0x5d, 0x00
.L_0:


//--------------------- .nv.shared._ZN7cutlass13device_kernelINS_4gemm6kernel13GemmUniversalIN4cute5tupleIJiiiiEEENS1_10collective13CollectiveMmaINS1_34MainloopSm90TmaGmmaWarpSpecializedILi5ENS5_IJNS4_1CILi1EEESB_SB_EEENS1_32KernelTmaWarpSpecializedPingpongEEENS5_IJNSA_ILi64EEENSA_ILi256EEESF_EEENS_6half_tENS5_IJlSB_lEEESI_NS5_IJSB_llEEENS4_8TiledMMAINS4_8MMA_AtomIJNS4_4SM904GMMA26MMA_64x256x16_F32F16F16_SSILNSO_5MajorE0ELSQ_1ELNSO_7ScaleInE1ELSR_1EEEEEENS4_6LayoutISC_NS5_IJNSA_ILi0EEESV_SV_EEEEENS5_IJNS4_10UnderscoreESY_SY_EEEEENS4_13SM90_TMA_LOADENS4_14ComposedLayoutINS4_7SwizzleILi3ELi4ELi3EEENS4_18smem_ptr_flag_bitsILi16EEENSU_INS5_IJNSA_ILi8EEESF_EEENS5_IJSF_SB_EEEEEEEvNS4_8identityES11_NS12_IS14_S16_NSU_INS5_IJSF_S17_EEENS5_IJSB_SF_EEEEEEEvS1C_EENS_8epilogue10collective6detail29Sm90TmaWarpSpecializedAdapterINS1J_15DefaultEpilogueISI_SJ_SJ_NS1I_6thread17LinearCombinationISI_Li1EffLNS1N_9ScaleType4KindE0ELNS_15FloatRoundStyleE2ESI_EENS1_15EpilogueDefaultEEEEEvvEEEEvNT_6ParamsE --------------------------
	.section	.nv.shared._ZN7cutlass13device_kernelINS_4gemm6kernel13GemmUniversalIN4cute5tupleIJiiiiEEENS1_10collective13CollectiveMmaINS1_34MainloopSm90TmaGmmaWarpSpecializedILi5ENS5_IJNS4_1CILi1EEESB_SB_EEENS1_32KernelTmaWarpSpecializedPingpongEEENS5_IJNSA_ILi64EEENSA_ILi256EEESF_EEENS_6half_tENS5_IJlSB_lEEESI_NS5_IJSB_llEEENS4_8TiledMMAINS4_8MMA_AtomIJNS4_4SM904GMMA26MMA_64x256x16_F32F16F16_SSILNSO_5MajorE0ELSQ_1ELNSO_7ScaleInE1ELSR_1EEEEEENS4_6LayoutISC_NS5_IJNSA_ILi0EEESV_SV_EEEEENS5_IJNS4_10UnderscoreESY_SY_EEEEENS4_13SM90_TMA_LOADENS4_14ComposedLayoutINS4_7SwizzleILi3ELi4ELi3EEENS4_18smem_ptr_flag_bitsILi16EEENSU_INS5_IJNSA_ILi8EEESF_EEENS5_IJSF_SB_EEEEEEEvNS4_8identityES11_NS12_IS14_S16_NSU_INS5_IJSF_S17_EEENS5_IJSB_SF_EEEEEEEvS1C_EENS_8epilogue10collective6detail29Sm90TmaWarpSpecializedAdapterINS1J_15DefaultEpilogueISI_SJ_SJ_NS1I_6thread17LinearCombinationISI_Li1EffLNS1N_9ScaleType4KindE0ELNS_15FloatRoundStyleE2ESI_EENS1_15EpilogueDefaultEEEEEvvEEEEvNT_6ParamsE,"aw",@nobits
	.sectionflags	@""
	.align	16
	.zero		1024


//--------------------- .nv.shared.reserved.0     --------------------------
	.section	.nv.shared.reserved.0,"aw",@nobits
	.weak		__nv_reservedSMEM_offset_0_alias
	.size		__nv_reservedSMEM_offset_0_alias, 0, 0
	.other		__nv_reservedSMEM_offset_0_alias,@"STO_CUDA_RESERVED_SHARED STV_DEFAULT"
__nv_reservedSMEM_offset_0_alias:
	.zero		0


//--------------------- .nv.global                --------------------------
	.section	.nv.global,"aw",@nobits
.nv.global:
	.type		_ZN39_INTERNAL_4f111e90_4_k_cu_8fb2a0f3_27884cute1_E,@object
	.size		_ZN39_INTERNAL_4f111e90_4_k_cu_8fb2a0f3_27884cute1_E,(_ZN39_INTERNAL_4f111e90_4_k_cu_8fb2a0f3_27884cuda3std3__45__cpo6cbeginE - _ZN39_INTERNAL_4f111e90_4_k_cu_8fb2a0f3_27884cute1_E)
_ZN39_INTERNAL_4f111e90_4_k_cu_8fb2a0f3_27884cute1_E:
	.zero		1
	.type		_ZN39_INTERNAL_4f111e90_4_k_cu_8fb2a0f3_27884cuda3std3__45__cpo6cbeginE,@object
	.size		_ZN39_INTERNAL_4f111e90_4_k_cu_8fb2a0f3_27884cuda3std3__45__cpo6cbeginE,(_ZN39_INTERNAL_4f111e90_4_k_cu_8fb2a0f3_27884cuda3std3__48in_placeE - _ZN39_INTERNAL_4f111e90_4_k_cu_8fb2a0f3_27884cuda3std3__45__cpo6cbeginE)
_ZN39_INTERNAL_4f111e90_4_k_cu_8fb2a0f3_27884cuda3std3__45__cpo6cbeginE:
	.zero		1
	.type		_ZN39_INTERNAL_4f111e90_4_k_cu_8fb2a0f3_27884cuda3std3__48in_placeE,@object
	.size		_ZN39_INTERNAL_4f111e90_4_k_cu_8fb2a0f3_27884cuda3std3__48in_placeE,(_ZN39_INTERNAL_4f111e90_4_k_cu_8fb2a0f3_27884cuda3std6ranges3__45__cpo9iter_moveE - _ZN39_INTERNAL_4f111e90_4_k_cu_8fb2a0f3_27884cuda3std3__48in_placeE)
_ZN39_INTERNAL_4f111e90_4_k_cu_8fb2a0f3_27884cuda3std3__48in_placeE:
	.zero		1
	.type		_ZN39_INTERNAL_4f111e90_4_k_cu_8fb2a0f3_27884cuda3std6ranges3__45__cpo9iter_moveE,@object
	.size		_ZN39_INTERNAL_4f111e90_4_k_cu_8fb2a0f3_27884cuda3std6ranges3__45__cpo9iter_moveE,(_ZN39_INTERNAL_4f111e90_4_k_cu_8fb2a0f3_27884cuda3std3__45__cpo5beginE - _ZN39_INTERNAL_4f111e90_4_k_cu_8fb2a0f3_27884cuda3std6ranges3__45__cpo9iter_moveE)
_ZN39_INTERNAL_4f111e90_4_k_cu_8fb2a0f3_27884cuda3std6ranges3__45__cpo9iter_moveE:
	.zero		1
	.type		_ZN39_INTERNAL_4f111e90_4_k_cu_8fb2a0f3_27884cuda3std3__45__cpo5beginE,@object
	.size		_ZN39_INTERNAL_4f111e90_4_k_cu_8fb2a0f3_27884cuda3std3__45__cpo5beginE,(_ZN39_INTERNAL_4f111e90_4_k_cu_8fb2a0f3_27884cuda3std3__441_GLOBAL__N__4f111e90_4_k_cu_8fb2a0f3_27886ignoreE - _ZN39_INTERNAL_4f111e90_4_k_cu_8fb2a0f3_27884cuda3std3__45__cpo5beginE)
_ZN39_INTERNAL_4f111e90_4_k_cu_8fb2a0f3_27884cuda3std3__45__cpo5beginE:
	.zero		1
	.type		_ZN39_INTERNAL_4f111e90_4_k_cu_8fb2a0f3_27884cuda3std3__441_GLOBAL__N__4f111e90_4_k_cu_8fb2a0f3_27886ignoreE,@object
	.size		_ZN39_INTERNAL_4f111e90_4_k_cu_8fb2a0f3_27884cuda3std3__441_GLOBAL__N__4f111e90_4_k_cu_8fb2a0f3_27886ignoreE,(_ZN39_INTERNAL_4f111e90_4_k_cu_8fb2a0f3_27884cute7productE - _ZN39_INTERNAL_4f111e90_4_k_cu_8fb2a0f3_27884cuda3std3__441_GLOBAL__N__4f111e90_4_k_cu_8fb2a0f3_27886ignoreE)
_ZN39_INTERNAL_4f111e90_4_k_cu_8fb2a0f3_27884cuda3std3__441_GLOBAL__N__4f111e90_4_k_cu_8fb2a0f3_27886ignoreE:
	.zero		1
	.type		_ZN39_INTERNAL_4f111e90_4_k_cu_8fb2a0f3_27884cute7productE,@object
	.size		_ZN39_INTERNAL_4f111e90_4_k_cu_8fb2a0f3_27884cute7productE,(_ZN39_INTERNAL_4f111e90_4_k_cu_8fb2a0f3_27884cuda3std3__45__cpo3endE - _ZN39_INTERNAL_4f111e90_4_k_cu_8fb2a0f3_27884cute7productE)
_ZN39_INTERNAL_4f111e90_4_k_cu_8fb2a0f3_27884cute7productE:
	.zero		1
	.type		_ZN39_INTERNAL_4f111e90_4_k_cu_8fb2a0f3_27884cuda3std3__45__cpo3endE,@object
	.size		_ZN39_INTERNAL_4f111e90_4_k_cu_8fb2a0f3_27884cuda3std3__45__cpo3endE,(_ZN39_INTERNAL_4f111e90_4_k_cu_8fb2a0f3_27884cuda3std3__419piecewise_constructE - _ZN39_INTERNAL_4f111e90_4_k_cu_8fb2a0f3_27884cuda3std3__45__cpo3endE)
_ZN39_INTERNAL_4f111e90_4_k_cu_8fb2a0f3_27884cuda3std3__45__cpo3endE:
	.zero		1
	.type		_ZN39_INTERNAL_4f111e90_4_k_cu_8fb2a0f3_27884cuda3std3__419piecewise_constructE,@object
	.size		_ZN39_INTERNAL_4f111e90_4_k_cu_8fb2a0f3_27884cuda3std3__419piecewise_constructE,(_ZN39_INTERNAL_4f111e90_4_k_cu_8fb2a0f3_27884cuda3std3__45__cpo4cendE - _ZN39_INTERNAL_4f111e90_4_k_cu_8fb2a0f3_27884cuda3std3__419piecewise_constructE)
_ZN39_INTERNAL_4f111e90_4_k_cu_8fb2a0f3_27884cuda3std3__419piecewise_constructE:
	.zero		1
	.type		_ZN39_INTERNAL_4f111e90_4_k_cu_8fb2a0f3_27884cuda3std3__45__cpo4cendE,@object
	.size		_ZN39_INTERNAL_4f111e90_4_k_cu_8fb2a0f3_27884cuda3std3__45__cpo4cendE,(_ZN39_INTERNAL_4f111e90_4_k_cu_8fb2a0f3_27884cuda3std6ranges3__45__cpo4swapE - _ZN39_INTERNAL_4f111e90_4_k_cu_8fb2a0f3_27884cuda3std3__45__cpo4cendE)
_ZN39_INTERNAL_4f111e90_4_k_cu_8fb2a0f3_27884cuda3std3__45__cpo4cendE:
	.zero		1
	.type		_ZN39_INTERNAL_4f111e90_4_k_cu_8fb2a0f3_27884cuda3std6ranges3__45__cpo4swapE,@object
	.size		_ZN39_INTERNAL_4f111e90_4_k_cu_8fb2a0f3_27884cuda3std6ranges3__45__cpo4swapE,(.L_8 - _ZN39_INTERNAL_4f111e90_4_k_cu_8fb2a0f3_27884cuda3std6ranges3__45__cpo4swapE)
_ZN39_INTERNAL_4f111e90_4_k_cu_8fb2a0f3_27884cuda3std6ranges3__45__cpo4swapE:
	.zero		1
.L_8:


//--------------------- .nv.constant0._ZN7cutlass13device_kernelINS_4gemm6kernel13GemmUniversalIN4cute5tupleIJiiiiEEENS1_10collective13CollectiveMmaINS1_34MainloopSm90TmaGmmaWarpSpecializedILi5ENS5_IJNS4_1CILi1EEESB_SB_EEENS1_32KernelTmaWarpSpecializedPingpongEEENS5_IJNSA_ILi64EEENSA_ILi256EEESF_EEENS_6half_tENS5_IJlSB_lEEESI_NS5_IJSB_llEEENS4_8TiledMMAINS4_8MMA_AtomIJNS4_4SM904GMMA26MMA_64x256x16_F32F16F16_SSILNSO_5MajorE0ELSQ_1ELNSO_7ScaleInE1ELSR_1EEEEEENS4_6LayoutISC_NS5_IJNSA_ILi0EEESV_SV_EEEEENS5_IJNS4_10UnderscoreESY_SY_EEEEENS4_13SM90_TMA_LOADENS4_14ComposedLayoutINS4_7SwizzleILi3ELi4ELi3EEENS4_18smem_ptr_flag_bitsILi16EEENSU_INS5_IJNSA_ILi8EEESF_EEENS5_IJSF_SB_EEEEEEEvNS4_8identityES11_NS12_IS14_S16_NSU_INS5_IJSF_S17_EEENS5_IJSB_SF_EEEEEEEvS1C_EENS_8epilogue10collective6detail29Sm90TmaWarpSpecializedAdapterINS1J_15DefaultEpilogueISI_SJ_SJ_NS1I_6thread17LinearCombinationISI_Li1EffLNS1N_9ScaleType4KindE0ELNS_15FloatRoundStyleE2ESI_EENS1_15EpilogueDefaultEEEEEvvEEEEvNT_6ParamsE --------------------------
	.section	.nv.constant0._ZN7cutlass13device_kernelINS_4gemm6kernel13GemmUniversalIN4cute5tupleIJiiiiEEENS1_10collective13CollectiveMmaINS1_34MainloopSm90TmaGmmaWarpSpecializedILi5ENS5_IJNS4_1CILi1EEESB_SB_EEENS1_32KernelTmaWarpSpecializedPingpongEEENS5_IJNSA_ILi64EEENSA_ILi256EEESF_EEENS_6half_tENS5_IJlSB_lEEESI_NS5_IJSB_llEEENS4_8TiledMMAINS4_8MMA_AtomIJNS4_4SM904GMMA26MMA_64x256x16_F32F16F16_SSILNSO_5MajorE0ELSQ_1ELNSO_7ScaleInE1ELSR_1EEEEEENS4_6LayoutISC_NS5_IJNSA_ILi0EEESV_SV_EEEEENS5_IJNS4_10UnderscoreESY_SY_EEEEENS4_13SM90_TMA_LOADENS4_14ComposedLayoutINS4_7SwizzleILi3ELi4ELi3EEENS4_18smem_ptr_flag_bitsILi16EEENSU_INS5_IJNSA_ILi8EEESF_EEENS5_IJSF_SB_EEEEEEEvNS4_8identityES11_NS12_IS14_S16_NSU_INS5_IJSF_S17_EEENS5_IJSB_SF_EEEEEEEvS1C_EENS_8epilogue10collective6detail29Sm90TmaWarpSpecializedAdapterINS1J_15DefaultEpilogueISI_SJ_SJ_NS1I_6thread17LinearCombinationISI_Li1EffLNS1N_9ScaleType4KindE0ELNS_15FloatRoundStyleE2ESI_EENS1_15EpilogueDefaultEEEEEvvEEEEvNT_6ParamsE,"a",@progbits
	.sectionflags	@""
	.align	4
.nv.constant0._ZN7cutlass13device_kernelINS_4gemm6kernel13GemmUniversalIN4cute5tupleIJiiiiEEENS1_10collective13CollectiveMmaINS1_34MainloopSm90TmaGmmaWarpSpecializedILi5ENS5_IJNS4_1CILi1EEESB_SB_EEENS1_32KernelTmaWarpSpecializedPingpongEEENS5_IJNSA_ILi64EEENSA_ILi256EEESF_EEENS_6half_tENS5_IJlSB_lEEESI_NS5_IJSB_llEEENS4_8TiledMMAINS4_8MMA_AtomIJNS4_4SM904GMMA26MMA_64x256x16_F32F16F16_SSILNSO_5MajorE0ELSQ_1ELNSO_7ScaleInE1ELSR_1EEEEEENS4_6LayoutISC_NS5_IJNSA_ILi0EEESV_SV_EEEEENS5_IJNS4_10UnderscoreESY_SY_EEEEENS4_13SM90_TMA_LOADENS4_14ComposedLayoutINS4_7SwizzleILi3ELi4ELi3EEENS4_18smem_ptr_flag_bitsILi16EEENSU_INS5_IJNSA_ILi8EEESF_EEENS5_IJSF_SB_EEEEEEEvNS4_8identityES11_NS12_IS14_S16_NSU_INS5_IJSF_S17_EEENS5_IJSB_SF_EEEEEEEvS1C_EENS_8epilogue10collective6detail29Sm90TmaWarpSpecializedAdapterINS1J_15DefaultEpilogueISI_SJ_SJ_NS1I_6thread17LinearCombinationISI_Li1EffLNS1N_9ScaleType4KindE0ELNS_15FloatRoundStyleE2ESI_EENS1_15EpilogueDefaultEEEEEvvEEEEvNT_6ParamsE:
	.zero		1664


//--------------------- SYMBOLS --------------------------

	.type		.nv.reservedSmem.offset0,@object
	.size		.nv.reservedSmem.offset0,0x4
	.type		__assertfail,@function
